	.target	sm_90a

	.elftype	@"ET_EXEC"


//--------------------- .note.nv.tkinfo           --------------------------
	.section	.note.nv.tkinfo,"",@"SHT_NOTE"
	.sectionflags	@"SHF_NOTE_NV_TKINFO"
	.tkinfo
        /*0018*/ 	.word	0x00000002
        /*0030*/ 	.string	""
        /*0030*/ 	.string	"ptxas"
        /*0030*/ 	.string	"Cuda compilation tools, release 13.0, V13.0.88"
        /*0030*/ 	.string	"Build cuda_13.0.r13.0/compiler.36424714_0"
        /*0030*/ 	.string	"-v  -suppress-debug-info  -lineinfo  -arch sm_90a "



//--------------------- .note.nv.cuinfo           --------------------------
	.section	.note.nv.cuinfo,"",@"SHT_NOTE"
	.sectionflags	@"SHF_NOTE_NV_CUINFO"
        /*0018*/ 	.short	0x0002
        /*001a*/ 	.short	0x005a
        /*001c*/ 	.short	0x0082
	.zero		2


//--------------------- .nv.info                  --------------------------
	.section	.nv.info,"",@"SHT_CUDA_INFO"
	.align	4


	//----- nvinfo : EIATTR_REGCOUNT
	.align		4
        /*0000*/ 	.byte	0x04, 0x2f
        /*0002*/ 	.short	(.L_1 - .L_0)
	.align		4
.L_0:
        /*0004*/ 	.word	index@(matmul_kernel)
        /*0008*/ 	.word	0x000000ff


	//----- nvinfo : EIATTR_FRAME_SIZE
	.align		4
.L_1:
        /*000c*/ 	.byte	0x04, 0x11
        /*000e*/ 	.short	(.L_3 - .L_2)
	.align		4
.L_2:
        /*0010*/ 	.word	index@(matmul_kernel)
        /*0014*/ 	.word	0x00000000


	//----- nvinfo : EIATTR_MIN_STACK_SIZE
	.align		4
.L_3:
        /*0018*/ 	.byte	0x04, 0x12
        /*001a*/ 	.short	(.L_5 - .L_4)
	.align		4
.L_4:
        /*001c*/ 	.word	index@(matmul_kernel)
        /*0020*/ 	.word	0x00000000
.L_5:


//--------------------- .nv.compat                --------------------------
	.section	.nv.compat,"",@"SHT_CUDA_COMPAT_INFO"
	.align	4
        /*0000*/ 	.byte	0x02, 0x09, 0x01, 0x00, 0x02, 0x02, 0x02, 0x00, 0x02, 0x05, 0x05, 0x00, 0x03, 0x07, 0x01, 0x01
        /*0010*/ 	.byte	0x02, 0x03, 0x00, 0x00, 0x02, 0x06, 0x01, 0x00, 0x04, 0x0b, 0x08, 0x00, 0x00, 0x00, 0x00, 0x00
        /*0020*/ 	.byte	0x00, 0x00, 0x00, 0x00


//--------------------- .nv.info.matmul_kernel    --------------------------
	.section	.nv.info.matmul_kernel,"",@"SHT_CUDA_INFO"
	.sectionflags	@""
	.align	4


	//----- nvinfo : EIATTR_CUDA_API_VERSION
	.align		4
        /*0000*/ 	.byte	0x04, 0x37
        /*0002*/ 	.short	(.L_7 - .L_6)
.L_6:
        /*0004*/ 	.word	0x00000082


	//----- nvinfo : EIATTR_KPARAM_INFO
	.align		4
.L_7:
        /*0008*/ 	.byte	0x04, 0x17
        /*000a*/ 	.short	(.L_9 - .L_8)
.L_8:
        /*000c*/ 	.word	0x00000000
        /*0010*/ 	.short	0x000d
        /*0012*/ 	.short	0x0048
        /*0014*/ 	.byte	0x00, 0xf4, 0x21, 0x00


	//----- nvinfo : EIATTR_KPARAM_INFO
	.align		4
.L_9:
        /*0018*/ 	.byte	0x04, 0x17
        /*001a*/ 	.short	(.L_11 - .L_10)
.L_10:
        /*001c*/ 	.word	0x00000000
        /*0020*/ 	.short	0x000c
        /*0022*/ 	.short	0x0040
        /*0024*/ 	.byte	0x00, 0xf4, 0x21, 0x00


	//----- nvinfo : EIATTR_KPARAM_INFO
	.align		4
.L_11:
        /*0028*/ 	.byte	0x04, 0x17
        /*002a*/ 	.short	(.L_13 - .L_12)
.L_12:
        /*002c*/ 	.word	0x00000000
        /*0030*/ 	.short	0x000b
        /*0032*/ 	.short	0x0038
        /*0034*/ 	.byte	0x00, 0xf0, 0x11, 0x00


	//----- nvinfo : EIATTR_KPARAM_INFO
	.align		4
.L_13:
        /*0038*/ 	.byte	0x04, 0x17
        /*003a*/ 	.short	(.L_15 - .L_14)
.L_14:
        /*003c*/ 	.word	0x00000000
        /*0040*/ 	.short	0x000a
        /*0042*/ 	.short	0x0034
        /*0044*/ 	.byte	0x00, 0xf0, 0x11, 0x00


	//----- nvinfo : EIATTR_KPARAM_INFO
	.align		4
.L_15:
        /*0048*/ 	.byte	0x04, 0x17
        /*004a*/ 	.short	(.L_17 - .L_16)
.L_16:
        /*004c*/ 	.word	0x00000000
        /*0050*/ 	.short	0x0009
        /*0052*/ 	.short	0x0030
        /*0054*/ 	.byte	0x00, 0xf0, 0x11, 0x00


	//----- nvinfo : EIATTR_KPARAM_INFO
	.align		4
.L_17:
        /*0058*/ 	.byte	0x04, 0x17
        /*005a*/ 	.short	(.L_19 - .L_18)
.L_18:
        /*005c*/ 	.word	0x00000000
        /*0060*/ 	.short	0x0008
        /*0062*/ 	.short	0x002c
        /*0064*/ 	.byte	0x00, 0xf0, 0x11, 0x00


	//----- nvinfo : EIATTR_KPARAM_INFO
	.align		4
.L_19:
        /*0068*/ 	.byte	0x04, 0x17
        /*006a*/ 	.short	(.L_21 - .L_20)
.L_20:
        /*006c*/ 	.word	0x00000000
        /*0070*/ 	.short	0x0007
        /*0072*/ 	.short	0x0028
        /*0074*/ 	.byte	0x00, 0xf0, 0x11, 0x00


	//----- nvinfo : EIATTR_KPARAM_INFO
	.align		4
.L_21:
        /*0078*/ 	.byte	0x04, 0x17
        /*007a*/ 	.short	(.L_23 - .L_22)
.L_22:
        /*007c*/ 	.word	0x00000000
        /*0080*/ 	.short	0x0006
        /*0082*/ 	.short	0x0024
        /*0084*/ 	.byte	0x00, 0xf0, 0x11, 0x00


	//----- nvinfo : EIATTR_KPARAM_INFO
	.align		4
.L_23:
        /*0088*/ 	.byte	0x04, 0x17
        /*008a*/ 	.short	(.L_25 - .L_24)
.L_24:
        /*008c*/ 	.word	0x00000000
        /*0090*/ 	.short	0x0005
        /*0092*/ 	.short	0x0020
        /*0094*/ 	.byte	0x00, 0xf0, 0x11, 0x00


	//----- nvinfo : EIATTR_KPARAM_INFO
	.align		4
.L_25:
        /*0098*/ 	.byte	0x04, 0x17
        /*009a*/ 	.short	(.L_27 - .L_26)
.L_26:
        /*009c*/ 	.word	0x00000000
        /*00a0*/ 	.short	0x0004
        /*00a2*/ 	.short	0x001c
        /*00a4*/ 	.byte	0x00, 0xf0, 0x11, 0x00


	//----- nvinfo : EIATTR_KPARAM_INFO
	.align		4
.L_27:
        /*00a8*/ 	.byte	0x04, 0x17
        /*00aa*/ 	.short	(.L_29 - .L_28)
.L_28:
        /*00ac*/ 	.word	0x00000000
        /*00b0*/ 	.short	0x0003
        /*00b2*/ 	.short	0x0018
        /*00b4*/ 	.byte	0x00, 0xf0, 0x11, 0x00


	//----- nvinfo : EIATTR_KPARAM_INFO
	.align		4
.L_29:
        /*00b8*/ 	.byte	0x04, 0x17
        /*00ba*/ 	.short	(.L_31 - .L_30)
.L_30:
        /*00bc*/ 	.word	0x00000000
        /*00c0*/ 	.short	0x0002
        /*00c2*/ 	.short	0x0010
        /*00c4*/ 	.byte	0x00, 0xf4, 0x21, 0x00


	//----- nvinfo : EIATTR_KPARAM_INFO
	.align		4
.L_31:
        /*00c8*/ 	.byte	0x04, 0x17
        /*00ca*/ 	.short	(.L_33 - .L_32)
.L_32:
        /*00cc*/ 	.word	0x00000000
        /*00d0*/ 	.short	0x0001
        /*00d2*/ 	.short	0x0008
        /*00d4*/ 	.byte	0x00, 0xf4, 0x21, 0x00


	//----- nvinfo : EIATTR_KPARAM_INFO
	.align		4
.L_33:
        /*00d8*/ 	.byte	0x04, 0x17
        /*00da*/ 	.short	(.L_35 - .L_34)
.L_34:
        /*00dc*/ 	.word	0x00000000
        /*00e0*/ 	.short	0x0000
        /*00e2*/ 	.short	0x0000
        /*00e4*/ 	.byte	0x00, 0xf4, 0x21, 0x00


	//----- nvinfo : EIATTR_SPARSE_MMA_MASK
	.align		4
.L_35:
        /*00e8*/ 	.byte	0x03, 0x50
        /*00ea*/ 	.short	0x0000


	//----- nvinfo : EIATTR_MAXREG_COUNT
	.align		4
        /*00ec*/ 	.byte	0x03, 0x1b
        /*00ee*/ 	.short	0x00ff


	//----- nvinfo : EIATTR_NUM_BARRIERS
	.align		4
        /*00f0*/ 	.byte	0x02, 0x4c
        /*00f2*/ 	.byte	0x01
	.zero		1


	//----- nvinfo : EIATTR_MERCURY_ISA_VERSION
	.align		4
        /*00f4*/ 	.byte	0x03, 0x5f
        /*00f6*/ 	.short	0x0101


	//----- nvinfo : EIATTR_EXIT_INSTR_OFFSETS
	.align		4
        /*00f8*/ 	.byte	0x04, 0x1c
        /*00fa*/ 	.short	(.L_37 - .L_36)


	//   ....[0]....
.L_36:
        /*00fc*/ 	.word	0x00006200


	//   ....[1]....
        /*0100*/ 	.word	0x00006230


	//----- nvinfo : EIATTR_REQNTID
	.align		4
.L_37:
        /*0104*/ 	.byte	0x04, 0x10
        /*0106*/ 	.short	(.L_39 - .L_38)
.L_38:
        /*0108*/ 	.word	0x00000040
        /*010c*/ 	.word	0x00000001
        /*0110*/ 	.word	0x00000001


	//----- nvinfo : EIATTR_CBANK_PARAM_SIZE
	.align		4
.L_39:
        /*0114*/ 	.byte	0x03, 0x19
        /*0116*/ 	.short	0x0050


	//----- nvinfo : EIATTR_PARAM_CBANK
	.align		4
        /*0118*/ 	.byte	0x04, 0x0a
        /*011a*/ 	.short	(.L_41 - .L_40)
	.align		4
.L_40:
        /*011c*/ 	.word	index@(.nv.constant0.matmul_kernel)
        /*0120*/ 	.short	0x0210
        /*0122*/ 	.short	0x0050


	//----- nvinfo : EIATTR_SW_WAR
	.align		4
.L_41:
        /*0124*/ 	.byte	0x04, 0x36
        /*0126*/ 	.short	(.L_43 - .L_42)
.L_42:
        /*0128*/ 	.word	0x00000008
.L_43:


//--------------------- .nv.callgraph             --------------------------
	.section	.nv.callgraph,"",@"SHT_CUDA_CALLGRAPH"
	.align	4
	.sectionentsize	8
	.align		4
        /*0000*/ 	.word	0x00000000
	.align		4
        /*0004*/ 	.word	0xffffffff
	.align		4
        /*0008*/ 	.word	0x00000000
	.align		4
        /*000c*/ 	.word	0xfffffffe
	.align		4
        /*0010*/ 	.word	0x00000000
	.align		4
        /*0014*/ 	.word	0xfffffffd
	.align		4
        /*0018*/ 	.word	0x00000000
	.align		4
        /*001c*/ 	.word	0xfffffffc


//--------------------- .text.matmul_kernel       --------------------------
	.section	.text.matmul_kernel,"ax",@progbits
	.align	128
        .global         matmul_kernel
        .type           matmul_kernel,@function
        .size           matmul_kernel,(.L_x_3 - matmul_kernel)
        .other          matmul_kernel,@"STO_CUDA_ENTRY STV_DEFAULT"
matmul_kernel:
.text.matmul_kernel:
[----:B------:R-:W-:Y:S08]  /*0000*/  LDC R1, c[0x0][0x28] ;  /* 0x00000a00ff017b82 */ /* 0x000ff00000000800 */
[----:B------:R-:W0:Y:S01]  /*0010*/  LDC.64 R26, c[0x0][0x228] ;  /* 0x00008a00ff1a7b82 */ /* 0x000e220000000a00 */
[----:B------:R-:W1:Y:S01]  /*0020*/  S2R R5, SR_CTAID.X ;  /* 0x0000000000057919 */ /* 0x000e620000002500 */
[----:B------:R-:W-:Y:S01]  /*0030*/  ULDC.64 UR10, c[0x0][0x208] ;  /* 0x00008200000a7ab9 */ /* 0x000fe20000000a00 */
[----:B------:R-:W-:-:S02]  /*0040*/  CS2R R68, SRZ ;  /* 0x0000000000447805 */ /* 0x000fc4000001ff00 */
[----:B------:R-:W-:Y:S01]  /*0050*/  CS2R R70, SRZ ;  /* 0x0000000000467805 */ /* 0x000fe2000001ff00 */
[----:B------:R-:W2:Y:S01]  /*0060*/  S2R R37, SR_TID.X ;  /* 0x0000000000257919 */ /* 0x000ea20000002100 */
[----:B------:R-:W-:Y:S02]  /*0070*/  CS2R R80, SRZ ;  /* 0x0000000000507805 */ /* 0x000fe4000001ff00 */
[----:B------:R-:W-:Y:S01]  /*0080*/  CS2R R82, SRZ ;  /* 0x0000000000527805 */ /* 0x000fe2000001ff00 */
[----:B0-----:R-:W-:-:S05]  /*0090*/  VIADD R0, R27, 0xf ;  /* 0x0000000f1b007836 */ /* 0x001fca0000000000 */
[----:B------:R-:W-:-:S04]  /*00a0*/  SHF.R.S32.HI R3, RZ, 0x1f, R0 ;  /* 0x0000001fff037819 */ /* 0x000fc80000011400 */
[----:B------:R-:W-:Y:S02]  /*00b0*/  LEA.HI R3, R3, R0, RZ, 0x4 ;  /* 0x0000000003037211 */ /* 0x000fe400078f20ff */
[----:B-1----:R-:W-:Y:S02]  /*00c0*/  IABS R8, R5 ;  /* 0x0000000500087213 */ /* 0x002fe40000000000 */
[----:B------:R-:W-:Y:S02]  /*00d0*/  SHF.R.S32.HI R3, RZ, 0x4, R3 ;  /* 0x00000004ff037819 */ /* 0x000fe40000011403 */
[----:B--2---:R-:W-:-:S03]  /*00e0*/  LOP3.LUT R189, R37, 0x1f, RZ, 0xc0, !PT ;  /* 0x0000001f25bd7812 */ /* 0x004fc600078ec0ff */
[----:B------:R-:W-:-:S05]  /*00f0*/  IMAD.SHL.U32 R4, R3, 0x8, RZ ;  /* 0x0000000803047824 */ /* 0x000fca00078e00ff */
[-C--:B------:R-:W-:Y:S02]  /*0100*/  IABS R7, R4.reuse ;  /* 0x0000000400077213 */ /* 0x080fe40000000000 */
[----:B------:R-:W-:Y:S02]  /*0110*/  IABS R10, R4 ;  /* 0x00000004000a7213 */ /* 0x000fe40000000000 */
[----:B------:R-:W0:Y:S08]  /*0120*/  I2F.RP R0, R7 ;  /* 0x0000000700007306 */ /* 0x000e300000209400 */
[----:B0-----:R-:W0:Y:S02]  /*0130*/  MUFU.RCP R0, R0 ;  /* 0x0000000000007308 */ /* 0x001e240000001000 */
[----:B0-----:R-:W-:-:S02]  /*0140*/  VIADD R2, R0, 0xffffffe ;  /* 0x0ffffffe00027836 */ /* 0x001fc40000000000 */
[----:B------:R-:W-:-:S04]  /*0150*/  IMAD.MOV R0, RZ, RZ, -R10 ;  /* 0x000000ffff007224 */ /* 0x000fc800078e0a0a */
[----:B------:R0:W1:Y:S02]  /*0160*/  F2I.FTZ.U32.TRUNC.NTZ R3, R2 ;  /* 0x0000000200037305 */ /* 0x000064000021f000 */
[----:B0-----:R-:W-:Y:S02]  /*0170*/  IMAD.MOV.U32 R2, RZ, RZ, RZ ;  /* 0x000000ffff027224 */ /* 0x001fe400078e00ff */
[----:B-1----:R-:W-:-:S04]  /*0180*/  IMAD.MOV R6, RZ, RZ, -R3 ;  /* 0x000000ffff067224 */ /* 0x002fc800078e0a03 */
[----:B------:R-:W-:Y:S02]  /*0190*/  IMAD R9, R6, R7, RZ ;  /* 0x0000000706097224 */ /* 0x000fe400078e02ff */
[----:B------:R-:W-:Y:S02]  /*01a0*/  IMAD.MOV.U32 R6, RZ, RZ, R8 ;  /* 0x000000ffff067224 */ /* 0x000fe400078e0008 */
[----:B------:R-:W-:-:S06]  /*01b0*/  IMAD.HI.U32 R3, R3, R9, R2 ;  /* 0x0000000903037227 */ /* 0x000fcc00078e0002 */
[----:B------:R-:W-:-:S04]  /*01c0*/  IMAD.HI.U32 R3, R3, R6, RZ ;  /* 0x0000000603037227 */ /* 0x000fc800078e00ff */
[----:B------:R-:W-:-:S05]  /*01d0*/  IMAD R0, R3, R0, R6 ;  /* 0x0000000003007224 */ /* 0x000fca00078e0206 */
[----:B------:R-:W-:-:S13]  /*01e0*/  ISETP.GT.U32.AND P1, PT, R7, R0, PT ;  /* 0x000000000700720c */ /* 0x000fda0003f24070 */
[----:B------:R-:W-:Y:S02]  /*01f0*/  @!P1 IMAD.IADD R0, R0, 0x1, -R7 ;  /* 0x0000000100009824 */ /* 0x000fe400078e0a07 */
[----:B------:R-:W-:Y:S01]  /*0200*/  @!P1 VIADD R3, R3, 0x1 ;  /* 0x0000000103039836 */ /* 0x000fe20000000000 */
[----:B------:R-:W-:Y:S02]  /*0210*/  ISETP.NE.AND P1, PT, R4, RZ, PT ;  /* 0x000000ff0400720c */ /* 0x000fe40003f25270 */
[----:B------:R-:W-:Y:S02]  /*0220*/  ISETP.GE.U32.AND P0, PT, R0, R7, PT ;  /* 0x000000070000720c */ /* 0x000fe40003f06070 */
[----:B------:R-:W-:-:S04]  /*0230*/  LOP3.LUT R0, R5, R4, RZ, 0x3c, !PT ;  /* 0x0000000405007212 */ /* 0x000fc800078e3cff */
[----:B------:R-:W-:Y:S01]  /*0240*/  ISETP.GE.AND P2, PT, R0, RZ, PT ;  /* 0x000000ff0000720c */ /* 0x000fe20003f46270 */
[----:B------:R-:W-:-:S06]  /*0250*/  VIADD R0, R26, 0x1f ;  /* 0x0000001f1a007836 */ /* 0x000fcc0000000000 */
[----:B------:R-:W-:-:S04]  /*0260*/  @P0 VIADD R3, R3, 0x1 ;  /* 0x0000000103030836 */ /* 0x000fc80000000000 */
[----:B------:R-:W-:Y:S01]  /*0270*/  IMAD.MOV.U32 R2, RZ, RZ, R3 ;  /* 0x000000ffff027224 */ /* 0x000fe200078e0003 */
[----:B------:R-:W-:-:S03]  /*0280*/  SHF.R.S32.HI R3, RZ, 0x1f, R0 ;  /* 0x0000001fff037819 */ /* 0x000fc60000011400 */
[----:B------:R-:W-:Y:S01]  /*0290*/  @!P2 IMAD.MOV R2, RZ, RZ, -R2 ;  /* 0x000000ffff02a224 */ /* 0x000fe200078e0a02 */
[----:B------:R-:W-:Y:S02]  /*02a0*/  @!P1 LOP3.LUT R2, RZ, R4, RZ, 0x33, !PT ;  /* 0x00000004ff029212 */ /* 0x000fe400078e33ff */
[----:B------:R-:W-:-:S03]  /*02b0*/  LEA.HI R3, R3, R0, RZ, 0x5 ;  /* 0x0000000003037211 */ /* 0x000fc600078f28ff */
[----:B------:R-:W-:Y:S02]  /*02c0*/  IMAD.SHL.U32 R8, R2, 0x8, RZ ;  /* 0x0000000802087824 */ /* 0x000fe400078e00ff */
[----:B------:R-:W-:-:S03]  /*02d0*/  IMAD.MOV R2, RZ, RZ, -R2 ;  /* 0x000000ffff027224 */ /* 0x000fc600078e0a02 */
[----:B------:R-:W-:Y:S01]  /*02e0*/  LEA.HI.SX32 R3, R3, -R8, 0x1b ;  /* 0x8000000803037211 */ /* 0x000fe200078fdaff */
[----:B------:R-:W-:-:S03]  /*02f0*/  IMAD R4, R4, R2, R5 ;  /* 0x0000000204047224 */ /* 0x000fc600078e0205 */
[----:B------:R-:W-:Y:S02]  /*0300*/  VIMNMX R11, R3, 0x8, PT ;  /* 0x00000008030b7848 */ /* 0x000fe40003fe0100 */
[----:B------:R-:W-:Y:S02]  /*0310*/  IABS R9, R4 ;  /* 0x0000000400097213 */ /* 0x000fe40000000000 */
[----:B------:R-:W-:-:S04]  /*0320*/  IABS R7, R11 ;  /* 0x0000000b00077213 */ /* 0x000fc80000000000 */
[----:B------:R-:W0:Y:S08]  /*0330*/  I2F.RP R0, R7 ;  /* 0x0000000700007306 */ /* 0x000e300000209400 */
[----:B0-----:R-:W0:Y:S02]  /*0340*/  MUFU.RCP R0, R0 ;  /* 0x0000000000007308 */ /* 0x001e240000001000 */
[----:B0-----:R-:W-:-:S06]  /*0350*/  VIADD R3, R0, 0xffffffe ;  /* 0x0ffffffe00037836 */ /* 0x001fcc0000000000 */
[----:B------:R-:W0:Y:S02]  /*0360*/  F2I.FTZ.U32.TRUNC.NTZ R3, R3 ;  /* 0x0000000300037305 */ /* 0x000e24000021f000 */
[----:B0-----:R-:W-:-:S04]  /*0370*/  IMAD.MOV R6, RZ, RZ, -R3 ;  /* 0x000000ffff067224 */ /* 0x001fc800078e0a03 */
[----:B------:R-:W-:Y:S01]  /*0380*/  IMAD.MOV.U32 R2, RZ, RZ, R6 ;  /* 0x000000ffff027224 */ /* 0x000fe200078e0006 */
[----:B------:R-:W-:-:S03]  /*0390*/  IABS R6, R11 ;  /* 0x0000000b00067213 */ /* 0x000fc60000000000 */
[----:B------:R-:W-:Y:S02]  /*03a0*/  IMAD R5, R2, R7, RZ ;  /* 0x0000000702057224 */ /* 0x000fe400078e02ff */
[----:B------:R-:W-:Y:S02]  /*03b0*/  IMAD.MOV.U32 R2, RZ, RZ, RZ ;  /* 0x000000ffff027224 */ /* 0x000fe400078e00ff */
[----:B------:R-:W-:Y:S02]  /*03c0*/  IMAD.MOV R0, RZ, RZ, -R6 ;  /* 0x000000ffff007224 */ /* 0x000fe400078e0a06 */
[----:B------:R-:W-:Y:S01]  /*03d0*/  IMAD.HI.U32 R2, R3, R5, R2 ;  /* 0x0000000503027227 */ /* 0x000fe200078e0002 */
[----:B------:R-:W0:Y:S05]  /*03e0*/  LDC R6, c[0x0][0x230] ;  /* 0x00008c00ff067b82 */ /* 0x000e2a0000000800 */
[----:B------:R-:W-:-:S04]  /*03f0*/  IMAD.HI.U32 R2, R2, R9, RZ ;  /* 0x0000000902027227 */ /* 0x000fc800078e00ff */
[----:B------:R-:W-:-:S05]  /*0400*/  IMAD R0, R2, R0, R9 ;  /* 0x0000000002007224 */ /* 0x000fca00078e0209 */
[----:B------:R-:W-:Y:S01]  /*0410*/  ISETP.GT.U32.AND P1, PT, R7, R0, PT ;  /* 0x000000000700720c */ /* 0x000fe20003f24070 */
[----:B0-----:R-:W-:-:S12]  /*0420*/  VIADD R6, R6, 0x7f ;  /* 0x0000007f06067836 */ /* 0x001fd80000000000 */
[----:B------:R-:W-:Y:S02]  /*0430*/  @!P1 IMAD.IADD R0, R0, 0x1, -R7 ;  /* 0x0000000100009824 */ /* 0x000fe400078e0a07 */
[----:B------:R-:W-:Y:S01]  /*0440*/  @!P1 VIADD R2, R2, 0x1 ;  /* 0x0000000102029836 */ /* 0x000fe20000000000 */
[----:B------:R-:W-:Y:S02]  /*0450*/  ISETP.NE.AND P1, PT, R11, RZ, PT ;  /* 0x000000ff0b00720c */ /* 0x000fe40003f25270 */
[----:B------:R-:W-:Y:S02]  /*0460*/  ISETP.GE.U32.AND P0, PT, R0, R7, PT ;  /* 0x000000070000720c */ /* 0x000fe40003f06070 */
[----:B------:R-:W-:-:S04]  /*0470*/  LOP3.LUT R0, R4, R11, RZ, 0x3c, !PT ;  /* 0x0000000b04007212 */ /* 0x000fc800078e3cff */
[----:B------:R-:W-:-:S07]  /*0480*/  ISETP.GE.AND P2, PT, R0, RZ, PT ;  /* 0x000000ff0000720c */ /* 0x000fce0003f46270 */
[----:B------:R-:W-:Y:S01]  /*0490*/  @P0 VIADD R2, R2, 0x1 ;  /* 0x0000000102020836 */ /* 0x000fe20000000000 */
[----:B------:R-:W-:-:S03]  /*04a0*/  ISETP.GE.AND P0, PT, R6, 0x80, PT ;  /* 0x000000800600780c */ /* 0x000fc60003f06270 */
[----:B------:R-:W-:Y:S01]  /*04b0*/  IMAD.MOV.U32 R3, RZ, RZ, R2 ;  /* 0x000000ffff037224 */ /* 0x000fe200078e0002 */
[----:B------:R-:W-:-:S03]  /*04c0*/  SHF.R.U32.HI R2, RZ, 0x5, R37 ;  /* 0x00000005ff027819 */ /* 0x000fc60000011625 */
[----:B------:R-:W-:Y:S01]  /*04d0*/  @!P2 IMAD.MOV R3, RZ, RZ, -R3 ;  /* 0x000000ffff03a224 */ /* 0x000fe200078e0a03 */
[----:B------:R-:W-:Y:S02]  /*04e0*/  @!P1 LOP3.LUT R3, RZ, R11, RZ, 0x33, !PT ;  /* 0x0000000bff039212 */ /* 0x000fe400078e33ff */
[----:B------:R-:W-:-:S03]  /*04f0*/  SGXT.U32 R2, R2, 0x1 ;  /* 0x000000010202781a */ /* 0x000fc60000000000 */
[----:B------:R-:W-:Y:S02]  /*0500*/  IMAD.MOV R0, RZ, RZ, -R3 ;  /* 0x000000ffff007224 */ /* 0x000fe400078e0a03 */
[----:B------:R-:W-:Y:S02]  /*0510*/  IMAD.SHL.U32 R3, R3, 0x10, RZ ;  /* 0x0000001003037824 */ /* 0x000fe400078e00ff */
[----:B------:R-:W-:-:S04]  /*0520*/  IMAD R0, R11, R0, R4 ;  /* 0x000000000b007224 */ /* 0x000fc800078e0204 */
[----:B------:R-:W-:-:S04]  /*0530*/  IMAD.IADD R0, R8, 0x1, R0 ;  /* 0x0000000108007824 */ /* 0x000fc800078e0200 */
[----:B------:R-:W-:Y:S01]  /*0540*/  IMAD R189, R0, 0x20, R189 ;  /* 0x0000002000bd7824 */ /* 0x000fe200078e02bd */
[----:B------:R-:W-:Y:S06]  /*0550*/  @!P0 BRA `(.L_x_0) ;  /* 0x0000005400648947 */ /* 0x000fec0003800000 */
[----:B------:R-:W-:Y:S01]  /*0560*/  IABS R11, R26 ;  /* 0x0000001a000b7213 */ /* 0x000fe20000000000 */
[C---:B------:R-:W-:Y:S01]  /*0570*/  VIADD R28, R3.reuse, 0xa ;  /* 0x0000000a031c7836 */ /* 0x040fe20000000000 */
[----:B------:R-:W-:Y:S01]  /*0580*/  IABS R24, R27 ;  /* 0x0000001b00187213 */ /* 0x000fe20000000000 */
[----:B------:R-:W-:Y:S01]  /*0590*/  VIADD R29, R3, 0x9 ;  /* 0x00000009031d7836 */ /* 0x000fe20000000000 */
[----:B------:R-:W0:Y:S01]  /*05a0*/  I2F.RP R0, R11 ;  /* 0x0000000b00007306 */ /* 0x000e220000209400 */
[----:B------:R-:W-:Y:S01]  /*05b0*/  ISETP.GE.AND P5, PT, R189, RZ, PT ;  /* 0x000000ffbd00720c */ /* 0x000fe20003fa6270 */
[C---:B------:R-:W-:Y:S01]  /*05c0*/  VIADD R30, R3.reuse, 0x8 ;  /* 0x00000008031e7836 */ /* 0x040fe20000000000 */
[----:B------:R-:W-:Y:S01]  /*05d0*/  ISETP.NE.AND P3, PT, R26, RZ, PT ;  /* 0x000000ff1a00720c */ /* 0x000fe20003f65270 */
[C---:B------:R-:W-:Y:S01]  /*05e0*/  VIADD R31, R3.reuse, 0x6 ;  /* 0x00000006031f7836 */ /* 0x040fe20000000000 */
[----:B------:R-:W-:Y:S01]  /*05f0*/  IABS R21, R28 ;  /* 0x0000001c00157213 */ /* 0x000fe20000000000 */
[C---:B------:R-:W-:Y:S01]  /*0600*/  VIADD R32, R3.reuse, 0x5 ;  /* 0x0000000503207836 */ /* 0x040fe20000000000 */
[----:B------:R-:W-:Y:S01]  /*0610*/  IABS R23, R29 ;  /* 0x0000001d00177213 */ /* 0x000fe20000000000 */
[----:B------:R-:W1:Y:S01]  /*0620*/  I2F.RP R8, R24 ;  /* 0x0000001800087306 */ /* 0x000e620000209400 */
[C---:B------:R-:W-:Y:S01]  /*0630*/  VIADD R33, R3.reuse, 0x4 ;  /* 0x0000000403217836 */ /* 0x040fe20000000000 */
[----:B------:R-:W-:Y:S01]  /*0640*/  ULDC UR5, c[0x0][0x234] ;  /* 0x00008d0000057ab9 */ /* 0x000fe20000000800 */
[C---:B------:R-:W-:Y:S01]  /*0650*/  VIADD R34, R3.reuse, 0x3 ;  /* 0x0000000303227836 */ /* 0x040fe20000000000 */
[----:B------:R-:W-:Y:S01]  /*0660*/  ULDC UR4, c[0x0][0x23c] ;  /* 0x00008f0000047ab9 */ /* 0x000fe20000000800 */
[C---:B------:R-:W-:Y:S01]  /*0670*/  VIADD R35, R3.reuse, 0x2 ;  /* 0x0000000203237836 */ /* 0x040fe20000000000 */
[----:B------:R-:W-:Y:S01]  /*0680*/  IABS R25, R33 ;  /* 0x0000002100197213 */ /* 0x000fe20000000000 */
[----:B------:R-:W-:Y:S01]  /*0690*/  VIADD R36, R3, 0x1 ;  /* 0x0000000103247836 */ /* 0x000fe20000000000 */
[----:B0-----:R-:W0:Y:S01]  /*06a0*/  MUFU.RCP R0, R0 ;  /* 0x0000000000007308 */ /* 0x001e220000001000 */
[----:B------:R-:W-:Y:S01]  /*06b0*/  ULDC UR8, c[0x0][0x240] ;  /* 0x0000900000087ab9 */ /* 0x000fe20000000800 */
[C---:B------:R-:W-:Y:S01]  /*06c0*/  LOP3.LUT R116, R2.reuse, 0x5e, RZ, 0xfc, !PT ;  /* 0x0000005e02747812 */ /* 0x040fe200078efcff */
[----:B------:R-:W-:Y:S01]  /*06d0*/  ULDC.64 UR6, c[0x0][0x210] ;  /* 0x0000840000067ab9 */ /* 0x000fe20000000a00 */
[----:B------:R-:W-:-:S02]  /*06e0*/  LOP3.LUT R117, R2, 0x60, RZ, 0xfc, !PT ;  /* 0x0000006002757812 */ /* 0x000fc400078efcff */
[----:B------:R-:W-:Y:S02]  /*06f0*/  CS2R R68, SRZ ;  /* 0x0000000000447805 */ /* 0x000fe4000001ff00 */
[C---:B------:R-:W-:Y:S02]  /*0700*/  LOP3.LUT R118, R2.reuse, 0x62, RZ, 0xfc, !PT ;  /* 0x0000006202767812 */ /* 0x040fe400078efcff */
[----:B------:R-:W-:Y:S01]  /*0710*/  CS2R R70, SRZ ;  /* 0x0000000000467805 */ /* 0x000fe2000001ff00 */
[----:B-1----:R-:W1:Y:S01]  /*0720*/  MUFU.RCP R8, R8 ;  /* 0x0000000800087308 */ /* 0x002e620000001000 */
[C---:B------:R-:W-:Y:S02]  /*0730*/  LOP3.LUT R106, R2.reuse, 0x4a, RZ, 0xfc, !PT ;  /* 0x0000004a026a7812 */ /* 0x040fe400078efcff */
[----:B------:R-:W-:Y:S02]  /*0740*/  CS2R R80, SRZ ;  /* 0x0000000000507805 */ /* 0x000fe4000001ff00 */
[----:B------:R-:W-:-:S02]  /*0750*/  LOP3.LUT R107, R2, 0x4c, RZ, 0xfc, !PT ;  /* 0x0000004c026b7812 */ /* 0x000fc400078efcff */
[----:B------:R-:W-:Y:S02]  /*0760*/  CS2R R82, SRZ ;  /* 0x0000000000527805 */ /* 0x000fe4000001ff00 */
[C---:B------:R-:W-:Y:S01]  /*0770*/  LOP3.LUT R108, R2.reuse, 0x4e, RZ, 0xfc, !PT ;  /* 0x0000004e026c7812 */ /* 0x040fe200078efcff */
[----:B------:R-:W-:Y:S01]  /*0780*/  ULDC.64 UR12, c[0x0][0x218] ;  /* 0x00008600000c7ab9 */ /* 0x000fe20000000a00 */
[----:B------:R-:W-:Y:S01]  /*0790*/  LOP3.LUT R103, R2, 0x44, RZ, 0xfc, !PT ;  /* 0x0000004402677812 */ /* 0x000fe200078efcff */
[----:B0-----:R-:W-:Y:S01]  /*07a0*/  VIADD R7, R0, 0xffffffe ;  /* 0x0ffffffe00077836 */ /* 0x001fe20000000000 */
[----:B------:R-:W-:Y:S02]  /*07b0*/  IABS R0, R189 ;  /* 0x000000bd00007213 */ /* 0x000fe40000000000 */
[C---:B------:R-:W-:Y:S01]  /*07c0*/  LOP3.LUT R104, R2.reuse, 0x46, RZ, 0xfc, !PT ;  /* 0x0000004602687812 */ /* 0x040fe200078efcff */
[----:B------:R0:W2:Y:S01]  /*07d0*/  F2I.FTZ.U32.TRUNC.NTZ R5, R7 ;  /* 0x0000000700057305 */ /* 0x0000a2000021f000 */
[----:B------:R-:W-:-:S02]  /*07e0*/  LOP3.LUT R105, R2, 0x48, RZ, 0xfc, !PT ;  /* 0x0000004802697812 */ /* 0x000fc400078efcff */
[----:B------:R-:W-:Y:S01]  /*07f0*/  LOP3.LUT R100, R2, 0x3e, RZ, 0xfc, !PT ;  /* 0x0000003e02647812 */ /* 0x000fe200078efcff */
[----:B-1----:R-:W-:Y:S01]  /*0800*/  VIADD R9, R8, 0xffffffe ;  /* 0x0ffffffe08097836 */ /* 0x002fe20000000000 */
[C---:B------:R-:W-:Y:S01]  /*0810*/  LOP3.LUT R101, R2.reuse, 0x40, RZ, 0xfc, !PT ;  /* 0x0000004002657812 */ /* 0x040fe200078efcff */
[C---:B------:R-:W-:Y:S01]  /*0820*/  VIADD R8, R3.reuse, 0xe ;  /* 0x0000000e03087836 */ /* 0x040fe20000000000 */
[C---:B------:R-:W-:Y:S01]  /*0830*/  LOP3.LUT R102, R2.reuse, 0x42, RZ, 0xfc, !PT ;  /* 0x0000004202667812 */ /* 0x040fe200078efcff */
[----:B0-----:R-:W-:Y:S01]  /*0840*/  VIADD R7, R3, 0xf ;  /* 0x0000000f03077836 */ /* 0x001fe20000000000 */
[----:B------:R-:W-:Y:S02]  /*0850*/  LOP3.LUT R97, R2, 0x38, RZ, 0xfc, !PT ;  /* 0x0000003802617812 */ /* 0x000fe400078efcff */
[----:B------:R-:W-:Y:S02]  /*0860*/  IABS R15, R8 ;  /* 0x00000008000f7213 */ /* 0x000fe40000000000 */
[----:B------:R-:W-:Y:S01]  /*0870*/  IABS R10, R7 ;  /* 0x00000007000a7213 */ /* 0x000fe20000000000 */
[----:B--2---:R-:W-:Y:S01]  /*0880*/  IMAD.MOV R4, RZ, RZ, -R5 ;  /* 0x000000ffff047224 */ /* 0x004fe200078e0a05 */
[----:B------:R-:W-:-:S02]  /*0890*/  ISETP.GE.AND P6, PT, R7, RZ, PT ;  /* 0x000000ff0700720c */ /* 0x000fc40003fc6270 */
[----:B------:R-:W-:Y:S01]  /*08a0*/  ISETP.GE.AND P2, PT, R8, RZ, PT ;  /* 0x000000ff0800720c */ /* 0x000fe20003f46270 */
[----:B------:R-:W-:Y:S01]  /*08b0*/  IMAD R13, R4, R11, RZ ;  /* 0x0000000b040d7224 */ /* 0x000fe200078e02ff */
[C---:B------:R-:W-:Y:S01]  /*08c0*/  LOP3.LUT R98, R2.reuse, 0x3a, RZ, 0xfc, !PT ;  /* 0x0000003a02627812 */ /* 0x040fe200078efcff */
[----:B------:R-:W-:Y:S01]  /*08d0*/  IMAD.MOV.U32 R4, RZ, RZ, RZ ;  /* 0x000000ffff047224 */ /* 0x000fe200078e00ff */
[C---:B------:R-:W-:Y:S01]  /*08e0*/  LOP3.LUT R99, R2.reuse, 0x3c, RZ, 0xfc, !PT ;  /* 0x0000003c02637812 */ /* 0x040fe200078efcff */
[----:B------:R-:W-:Y:S01]  /*08f0*/  VIADD R8, R3, 0xc ;  /* 0x0000000c03087836 */ /* 0x000fe20000000000 */
[C---:B------:R-:W-:Y:S01]  /*0900*/  LOP3.LUT R94, R2.reuse, 0x32, RZ, 0xfc, !PT ;  /* 0x00000032025e7812 */ /* 0x040fe200078efcff */
[----:B------:R-:W-:Y:S01]  /*0910*/  IMAD.HI.U32 R4, R5, R13, R4 ;  /* 0x0000000d05047227 */ /* 0x000fe200078e0004 */
[----:B------:R-:W-:Y:S01]  /*0920*/  LOP3.LUT R95, R2, 0x34, RZ, 0xfc, !PT ;  /* 0x00000034025f7812 */ /* 0x000fe200078efcff */
[----:B------:R-:W0:Y:S01]  /*0930*/  F2I.FTZ.U32.TRUNC.NTZ R5, R9 ;  /* 0x0000000900057305 */ /* 0x000e22000021f000 */
[----:B------:R-:W-:-:S02]  /*0940*/  ISETP.GE.AND P1, PT, R8, RZ, PT ;  /* 0x000000ff0800720c */ /* 0x000fc40003f26270 */
[----:B------:R-:W-:Y:S01]  /*0950*/  IABS R17, R8 ;  /* 0x0000000800117213 */ /* 0x000fe20000000000 */
[----:B------:R-:W-:Y:S01]  /*0960*/  IMAD.HI.U32 R4, R4, R0, RZ ;  /* 0x0000000004047227 */ /* 0x000fe200078e00ff */
[C---:B------:R-:W-:Y:S02]  /*0970*/  LOP3.LUT R96, R2.reuse, 0x36, RZ, 0xfc, !PT ;  /* 0x0000003602607812 */ /* 0x040fe400078efcff */
[C---:B------:R-:W-:Y:S01]  /*0980*/  LOP3.LUT R143, R2.reuse, 0x2c, RZ, 0xfc, !PT ;  /* 0x0000002c028f7812 */ /* 0x040fe200078efcff */
[----:B------:R-:W-:Y:S01]  /*0990*/  IMAD.MOV R4, RZ, RZ, -R4 ;  /* 0x000000ffff047224 */ /* 0x000fe200078e0a04 */
[C---:B------:R-:W-:Y:S02]  /*09a0*/  LOP3.LUT R142, R2.reuse, 0x2e, RZ, 0xfc, !PT ;  /* 0x0000002e028e7812 */ /* 0x040fe400078efcff */
[C---:B------:R-:W-:Y:S01]  /*09b0*/  LOP3.LUT R141, R2.reuse, 0x30, RZ, 0xfc, !PT ;  /* 0x00000030028d7812 */ /* 0x040fe200078efcff */
[C---:B------:R-:W-:Y:S01]  /*09c0*/  IMAD R0, R11.reuse, R4, R0 ;  /* 0x000000040b007224 */ /* 0x040fe200078e0200 */
[C---:B------:R-:W-:Y:S01]  /*09d0*/  LOP3.LUT R146, R2.reuse, 0x26, RZ, 0xfc, !PT ;  /* 0x0000002602927812 */ /* 0x040fe200078efcff */
[----:B------:R-:W-:Y:S01]  /*09e0*/  IMAD.MOV.U32 R4, RZ, RZ, RZ ;  /* 0x000000ffff047224 */ /* 0x000fe200078e00ff */
[----:B------:R-:W-:Y:S01]  /*09f0*/  LOP3.LUT R145, R2, 0x28, RZ, 0xfc, !PT ;  /* 0x0000002802917812 */ /* 0x000fe200078efcff */
[----:B0-----:R-:W-:Y:S01]  /*0a00*/  IMAD.MOV R13, RZ, RZ, -R5 ;  /* 0x000000ffff0d7224 */ /* 0x001fe200078e0a05 */
[----:B------:R-:W-:-:S02]  /*0a10*/  ISETP.GT.U32.AND P0, PT, R11, R0, PT ;  /* 0x000000000b00720c */ /* 0x000fc40003f04070 */
[C---:B------:R-:W-:Y:S01]  /*0a20*/  LOP3.LUT R144, R2.reuse, 0x2a, RZ, 0xfc, !PT ;  /* 0x0000002a02907812 */ /* 0x040fe200078efcff */
[----:B------:R-:W-:Y:S01]  /*0a30*/  IMAD R13, R13, R24, RZ ;  /* 0x000000180d0d7224 */ /* 0x000fe200078e02ff */
[C---:B------:R-:W-:Y:S02]  /*0a40*/  LOP3.LUT R157, R2.reuse, 0x20, RZ, 0xfc, !PT ;  /* 0x00000020029d7812 */ /* 0x040fe400078efcff */
[C---:B------:R-:W-:Y:S01]  /*0a50*/  LOP3.LUT R148, R2.reuse, 0x22, RZ, 0xfc, !PT ;  /* 0x0000002202947812 */ /* 0x040fe200078efcff */
[----:B------:R-:W-:Y:S01]  /*0a60*/  IMAD.HI.U32 R4, R5, R13, R4 ;  /* 0x0000000d05047227 */ /* 0x000fe200078e0004 */
[C---:B------:R-:W-:Y:S02]  /*0a70*/  LOP3.LUT R147, R2.reuse, 0x24, RZ, 0xfc, !PT ;  /* 0x0000002402937812 */ /* 0x040fe400078efcff */
[C---:B------:R-:W-:Y:S01]  /*0a80*/  LOP3.LUT R160, R2.reuse, 0x1a, RZ, 0xfc, !PT ;  /* 0x0000001a02a07812 */ /* 0x040fe200078efcff */
[----:B------:R-:W-:Y:S01]  /*0a90*/  IMAD.MOV.U32 R13, RZ, RZ, R10 ;  /* 0x000000ffff0d7224 */ /* 0x000fe200078e000a */
[----:B------:R-:W-:Y:S01]  /*0aa0*/  LOP3.LUT R159, R2, 0x1c, RZ, 0xfc, !PT ;  /* 0x0000001c029f7812 */ /* 0x000fe200078efcff */
[----:B------:R-:W-:Y:S01]  /*0ab0*/  @!P0 IMAD.IADD R0, R0, 0x1, -R11 ;  /* 0x0000000100008824 */ /* 0x000fe200078e0a0b */
[----:B------:R-:W-:Y:S01]  /*0ac0*/  LOP3.LUT R158, R2, 0x1e, RZ, 0xfc, !PT ;  /* 0x0000001e029e7812 */ /* 0x000fe200078efcff */
[----:B------:R-:W-:Y:S01]  /*0ad0*/  IMAD.HI.U32 R5, R4, R13, RZ ;  /* 0x0000000d04057227 */ /* 0x000fe200078e00ff */
[----:B------:R-:W-:-:S02]  /*0ae0*/  LOP3.LUT R163, R2, 0x14, RZ, 0xfc, !PT ;  /* 0x0000001402a37812 */ /* 0x000fc400078efcff */
[----:B------:R-:W-:Y:S01]  /*0af0*/  ISETP.GT.U32.AND P0, PT, R11, R0, PT ;  /* 0x000000000b00720c */ /* 0x000fe20003f04070 */
[----:B------:R-:W-:Y:S01]  /*0b00*/  IMAD.MOV R5, RZ, RZ, -R5 ;  /* 0x000000ffff057224 */ /* 0x000fe200078e0a05 */
[----:B------:R-:W-:Y:S01]  /*0b10*/  LOP3.LUT R162, R2, 0x16, RZ, 0xfc, !PT ;  /* 0x0000001602a27812 */ /* 0x000fe200078efcff */
[----:B------:R-:W-:Y:S01]  /*0b20*/  IMAD.HI.U32 R9, R4, R15, RZ ;  /* 0x0000000f04097227 */ /* 0x000fe200078e00ff */
[C---:B------:R-:W-:Y:S02]  /*0b30*/  LOP3.LUT R161, R2.reuse, 0x18, RZ, 0xfc, !PT ;  /* 0x0000001802a17812 */ /* 0x040fe400078efcff */
[----:B------:R-:W-:Y:S01]  /*0b40*/  LOP3.LUT R174, R2, 0xe, RZ, 0xfc, !PT ;  /* 0x0000000e02ae7812 */ /* 0x000fe200078efcff */
[----:B------:R-:W-:Y:S01]  /*0b50*/  IMAD R7, R24, R5, R13 ;  /* 0x0000000518077224 */ /* 0x000fe200078e020d */
[C---:B------:R-:W-:Y:S01]  /*0b60*/  LOP3.LUT R173, R2.reuse, 0x10, RZ, 0xfc, !PT ;  /* 0x0000001002ad7812 */ /* 0x040fe200078efcff */
[----:B------:R-:W-:Y:S01]  /*0b70*/  IMAD.MOV R9, RZ, RZ, -R9 ;  /* 0x000000ffff097224 */ /* 0x000fe200078e0a09 */
[C---:B------:R-:W-:Y:S01]  /*0b80*/  LOP3.LUT R164, R2.reuse, 0x12, RZ, 0xfc, !PT ;  /* 0x0000001202a47812 */ /* 0x040fe200078efcff */
[----:B------:R-:W-:Y:S01]  /*0b90*/  VIADD R5, R3, 0xd ;  /* 0x0000000d03057836 */ /* 0x000fe20000000000 */
[----:B------:R-:W-:Y:S01]  /*0ba0*/  LOP3.LUT R177, R2, 0x8, RZ, 0xfc, !PT ;  /* 0x0000000802b17812 */ /* 0x000fe200078efcff */
[----:B------:R-:W-:Y:S01]  /*0bb0*/  @!P0 IMAD.IADD R0, R0, 0x1, -R11 ;  /* 0x0000000100008824 */ /* 0x000fe200078e0a0b */
[----:B------:R-:W-:Y:S01]  /*0bc0*/  LOP3.LUT R176, R2, 0xa, RZ, 0xfc, !PT ;  /* 0x0000000a02b07812 */ /* 0x000fe200078efcff */
[----:B------:R-:W-:Y:S01]  /*0bd0*/  IMAD R9, R24, R9, R15 ;  /* 0x0000000918097224 */ /* 0x000fe200078e020f */
[----:B------:R-:W-:Y:S01]  /*0be0*/  ISETP.GE.AND P4, PT, R5, RZ, PT ;  /* 0x000000ff0500720c */ /* 0x000fe20003f86270 */
[----:B------:R-:W-:Y:S01]  /*0bf0*/  VIADD R10, R3, 0xb ;  /* 0x0000000b030a7836 */ /* 0x000fe20000000000 */
[----:B------:R-:W-:Y:S01]  /*0c00*/  IABS R15, R5 ;  /* 0x00000005000f7213 */ /* 0x000fe20000000000 */
[----:B------:R-:W-:Y:S01]  /*0c10*/  IMAD.MOV.U32 R5, RZ, RZ, R0 ;  /* 0x000000ffff057224 */ /* 0x000fe200078e0000 */
[----:B------:R-:W-:Y:S01]  /*0c20*/  LOP3.LUT R175, R2, 0xc, RZ, 0xfc, !PT ;  /* 0x0000000c02af7812 */ /* 0x000fe200078efcff */
[----:B------:R-:W-:Y:S01]  /*0c30*/  IMAD.HI.U32 R12, R4, R21, RZ ;  /* 0x00000015040c7227 */ /* 0x000fe200078e00ff */
[----:B------:R-:W-:-:S02]  /*0c40*/  IABS R19, R10 ;  /* 0x0000000a00137213 */ /* 0x000fc40000000000 */
[----:B------:R-:W-:Y:S01]  /*0c50*/  ISETP.GE.AND P0, PT, R10, RZ, PT ;  /* 0x000000ff0a00720c */ /* 0x000fe20003f06270 */
[----:B------:R-:W-:Y:S01]  /*0c60*/  @!P5 IMAD.MOV R5, RZ, RZ, -R5 ;  /* 0x000000ffff05d224 */ /* 0x000fe200078e0a05 */
[----:B------:R-:W-:Y:S01]  /*0c70*/  ISETP.GT.U32.AND P5, PT, R24, R7, PT ;  /* 0x000000071800720c */ /* 0x000fe20003fa4070 */
[----:B------:R-:W-:Y:S01]  /*0c80*/  IMAD.HI.U32 R8, R4, R15, RZ ;  /* 0x0000000f04087227 */ /* 0x000fe200078e00ff */
[----:B------:R-:W-:Y:S02]  /*0c90*/  @!P3 LOP3.LUT R5, RZ, R26, RZ, 0x33, !PT ;  /* 0x0000001aff05b212 */ /* 0x000fe400078e33ff */
[C---:B------:R-:W-:Y:S01]  /*0ca0*/  LOP3.LUT R119, R2.reuse, 0x7e, RZ, 0xfc, !PT ;  /* 0x0000007e02777812 */ /* 0x040fe200078efcff */
[----:B------:R-:W-:Y:S01]  /*0cb0*/  IMAD.MOV R8, RZ, RZ, -R8 ;  /* 0x000000ffff087224 */ /* 0x000fe200078e0a08 */
[----:B------:R-:W-:Y:S01]  /*0cc0*/  LOP3.LUT R120, R2, 0x7c, RZ, 0xfc, !PT ;  /* 0x0000007c02787812 */ /* 0x000fe200078efcff */
[----:B------:R-:W-:Y:S01]  /*0cd0*/  IMAD.HI.U32 R10, R4, R17, RZ ;  /* 0x00000011040a7227 */ /* 0x000fe200078e00ff */
[----:B------:R-:W-:-:S02]  /*0ce0*/  LOP3.LUT R121, R2, 0x7a, RZ, 0xfc, !PT ;  /* 0x0000007a02797812 */ /* 0x000fc400078efcff */
[----:B------:R-:W-:Y:S01]  /*0cf0*/  LOP3.LUT R122, R2, 0x78, RZ, 0xfc, !PT ;  /* 0x00000078027a7812 */ /* 0x000fe200078efcff */
[----:B------:R-:W-:Y:S01]  /*0d00*/  IMAD.HI.U32 R11, R4, R19, RZ ;  /* 0x00000013040b7227 */ /* 0x000fe200078e00ff */
[C---:B------:R-:W-:Y:S02]  /*0d10*/  LOP3.LUT R123, R2.reuse, 0x76, RZ, 0xfc, !PT ;  /* 0x00000076027b7812 */ /* 0x040fe400078efcff */
[----:B------:R-:W-:Y:S01]  /*0d20*/  LOP3.LUT R124, R2, 0x74, RZ, 0xfc, !PT ;  /* 0x00000074027c7812 */ /* 0x000fe200078efcff */
[----:B------:R-:W-:Y:S01]  /*0d30*/  @!P5 IMAD.IADD R7, R7, 0x1, -R24 ;  /* 0x000000010707d824 */ /* 0x000fe200078e0a18 */
[C---:B------:R-:W-:Y:S01]  /*0d40*/  ISETP.GT.U32.AND P5, PT, R24.reuse, R9, PT ;  /* 0x000000091800720c */ /* 0x040fe20003fa4070 */
[----:B------:R-:W-:Y:S01]  /*0d50*/  IMAD R0, R24, R8, R15 ;  /* 0x0000000818007224 */ /* 0x000fe200078e020f */
[----:B------:R-:W-:Y:S01]  /*0d60*/  LOP3.LUT R125, R2, 0x72, RZ, 0xfc, !PT ;  /* 0x00000072027d7812 */ /* 0x000fe200078efcff */
[----:B------:R-:W-:Y:S01]  /*0d70*/  IMAD.MOV R10, RZ, RZ, -R10 ;  /* 0x000000ffff0a7224 */ /* 0x000fe200078e0a0a */
[----:B------:R-:W-:Y:S01]  /*0d80*/  ISETP.GT.U32.AND P3, PT, R24, R7, PT ;  /* 0x000000071800720c */ /* 0x000fe20003f64070 */
[----:B------:R-:W-:Y:S01]  /*0d90*/  IMAD.HI.U32 R13, R4, R23, RZ ;  /* 0x00000017040d7227 */ /* 0x000fe200078e00ff */
[----:B------:R-:W-:-:S02]  /*0da0*/  LOP3.LUT R126, R2, 0x70, RZ, 0xfc, !PT ;  /* 0x00000070027e7812 */ /* 0x000fc400078efcff */
[C---:B------:R-:W-:Y:S01]  /*0db0*/  LOP3.LUT R127, R2.reuse, 0x6e, RZ, 0xfc, !PT ;  /* 0x0000006e027f7812 */ /* 0x040fe200078efcff */
[----:B------:R-:W-:Y:S01]  /*0dc0*/  IMAD.MOV R14, RZ, RZ, -R11 ;  /* 0x000000ffff0e7224 */ /* 0x000fe200078e0a0b */
[C---:B------:R-:W-:Y:S01]  /*0dd0*/  LOP3.LUT R128, R2.reuse, 0x6c, RZ, 0xfc, !PT ;  /* 0x0000006c02807812 */ /* 0x040fe200078efcff */
[----:B------:R-:W-:Y:S01]  /*0de0*/  IMAD.MOV R16, RZ, RZ, -R12 ;  /* 0x000000ffff107224 */ /* 0x000fe200078e0a0c */
[----:B------:R-:W-:Y:S01]  /*0df0*/  LOP3.LUT R129, R2, 0x6a, RZ, 0xfc, !PT ;  /* 0x0000006a02817812 */ /* 0x000fe200078efcff */
[----:B------:R-:W-:Y:S01]  /*0e00*/  IMAD R11, R24, R10, R17 ;  /* 0x0000000a180b7224 */ /* 0x000fe200078e0211 */
[----:B------:R-:W-:Y:S01]  /*0e10*/  IABS R17, R30 ;  /* 0x0000001e00117213 */ /* 0x000fe20000000000 */
[----:B------:R-:W-:Y:S01]  /*0e20*/  IMAD.MOV R18, RZ, RZ, -R13 ;  /* 0x000000ffff127224 */ /* 0x000fe200078e0a0d */
[----:B------:R-:W-:Y:S01]  /*0e30*/  LOP3.LUT R130, R2, 0x68, RZ, 0xfc, !PT ;  /* 0x0000006802827812 */ /* 0x000fe200078efcff */
[----:B------:R-:W-:Y:S01]  /*0e40*/  @!P3 IMAD.IADD R7, R7, 0x1, -R24 ;  /* 0x000000010707b824 */ /* 0x000fe200078e0a18 */
[C---:B------:R-:W-:Y:S01]  /*0e50*/  ISETP.GT.U32.AND P3, PT, R24.reuse, R0, PT ;  /* 0x000000001800720c */ /* 0x040fe20003f64070 */
[----:B------:R-:W-:Y:S01]  /*0e60*/  IMAD R13, R24, R16, R21 ;  /* 0x00000010180d7224 */ /* 0x000fe200078e0215 */
[----:B------:R-:W-:Y:S01]  /*0e70*/  IABS R21, R31 ;  /* 0x0000001f00157213 */ /* 0x000fe20000000000 */
[----:B------:R-:W-:Y:S01]  /*0e80*/  IMAD.HI.U32 R8, R4, R17, RZ ;  /* 0x0000001104087227 */ /* 0x000fe200078e00ff */
[----:B------:R-:W-:-:S02]  /*0e90*/  LOP3.LUT R131, R2, 0x66, RZ, 0xfc, !PT ;  /* 0x0000006602837812 */ /* 0x000fc400078efcff */
[----:B------:R-:W-:Y:S01]  /*0ea0*/  LOP3.LUT R132, R2, 0x64, RZ, 0xfc, !PT ;  /* 0x0000006402847812 */ /* 0x000fe200078efcff */
[----:B------:R-:W-:Y:S01]  /*0eb0*/  @!P5 IMAD.IADD R9, R9, 0x1, -R24 ;  /* 0x000000010909d824 */ /* 0x000fe200078e0a18 */
[C---:B------:R-:W-:Y:S01]  /*0ec0*/  ISETP.GT.U32.AND P5, PT, R24.reuse, R11, PT ;  /* 0x0000000b1800720c */ /* 0x040fe20003fa4070 */
[----:B------:R-:W-:Y:S01]  /*0ed0*/  IMAD R12, R24, R14, R19 ;  /* 0x0000000e180c7224 */ /* 0x000fe200078e0213 */
[----:B------:R-:W-:Y:S01]  /*0ee0*/  LOP3.LUT R180, R2, 0x2, RZ, 0xfc, !PT ;  /* 0x0000000202b47812 */ /* 0x000fe200078efcff */
[----:B------:R-:W-:Y:S01]  /*0ef0*/  IMAD R14, R24, R18, R23 ;  /* 0x00000012180e7224 */ /* 0x000fe200078e0217 */
[----:B------:R-:W-:Y:S01]  /*0f00*/  IABS R23, R32 ;  /* 0x0000002000177213 */ /* 0x000fe20000000000 */
[----:B------:R-:W-:Y:S01]  /*0f10*/  IMAD.HI.U32 R15, R4, R21, RZ ;  /* 0x00000015040f7227 */ /* 0x000fe200078e00ff */
[C---:B------:R-:W-:Y:S02]  /*0f20*/  LOP3.LUT R179, R2.reuse, 0x4, RZ, 0xfc, !PT ;  /* 0x0000000402b37812 */ /* 0x040fe400078efcff */
[C---:B------:R-:W-:Y:S01]  /*0f30*/  LOP3.LUT R178, R2.reuse, 0x6, RZ, 0xfc, !PT ;  /* 0x0000000602b27812 */ /* 0x040fe200078efcff */
[----:B------:R-:W-:Y:S01]  /*0f40*/  IMAD.MOV R8, RZ, RZ, -R8 ;  /* 0x000000ffff087224 */ /* 0x000fe200078e0a08 */
[C---:B------:R-:W-:Y:S01]  /*0f50*/  LOP3.LUT R109, R2.reuse, 0x50, RZ, 0xfc, !PT ;  /* 0x00000050026d7812 */ /* 0x040fe200078efcff */
[----:B------:R-:W-:Y:S01]  /*0f60*/  IMAD.MOV R18, RZ, RZ, -R15 ;  /* 0x000000ffff127224 */ /* 0x000fe200078e0a0f */
[----:B------:R-:W-:Y:S01]  /*0f70*/  LOP3.LUT R110, R2, 0x52, RZ, 0xfc, !PT ;  /* 0x00000052026e7812 */ /* 0x000fe200078efcff */
[----:B------:R-:W-:Y:S01]  /*0f80*/  @!P3 IMAD.IADD R0, R0, 0x1, -R24 ;  /* 0x000000010000b824 */ /* 0x000fe200078e0a18 */
[----:B------:R-:W-:Y:S01]  /*0f90*/  ISETP.GT.U32.AND P3, PT, R24, R9, PT ;  /* 0x000000091800720c */ /* 0x000fe20003f64070 */
[----:B------:R-:W-:Y:S01]  /*0fa0*/  VIADD R26, R3, 0x7 ;  /* 0x00000007031a7836 */ /* 0x000fe20000000000 */
[----:B------:R-:W-:Y:S01]  /*0fb0*/  LOP3.LUT R111, R2, 0x54, RZ, 0xfc, !PT ;  /* 0x00000054026f7812 */ /* 0x000fe200078efcff */
[----:B------:R-:W-:Y:S01]  /*0fc0*/  IMAD R15, R24, R8, R17 ;  /* 0x00000008180f7224 */ /* 0x000fe200078e0211 */
[----:B------:R-:W-:Y:S01]  /*0fd0*/  LOP3.LUT R112, R2, 0x56, RZ, 0xfc, !PT ;  /* 0x0000005602707812 */ /* 0x000fe200078efcff */
[----:B------:R-:W-:Y:S01]  /*0fe0*/  IMAD.HI.U32 R8, R4, R23, RZ ;  /* 0x0000001704087227 */ /* 0x000fe200078e00ff */
[----:B------:R-:W-:-:S02]  /*0ff0*/  IABS R19, R26 ;  /* 0x0000001a00137213 */ /* 0x000fc40000000000 */
[C---:B------:R-:W-:Y:S01]  /*1000*/  LOP3.LUT R113, R2.reuse, 0x58, RZ, 0xfc, !PT ;  /* 0x0000005802717812 */ /* 0x040fe200078efcff */
[----:B------:R-:W-:Y:S01]  /*1010*/  IMAD.MOV R8, RZ, RZ, -R8 ;  /* 0x000000ffff087224 */ /* 0x000fe200078e0a08 */
[C---:B------:R-:W-:Y:S01]  /*1020*/  LOP3.LUT R114, R2.reuse, 0x5a, RZ, 0xfc, !PT ;  /* 0x0000005a02727812 */ /* 0x040fe200078efcff */
[----:B------:R-:W-:Y:S01]  /*1030*/  @!P5 IMAD.IADD R11, R11, 0x1, -R24 ;  /* 0x000000010b0bd824 */ /* 0x000fe200078e0a18 */
[----:B------:R-:W-:Y:S01]  /*1040*/  LOP3.LUT R115, R2, 0x5c, RZ, 0xfc, !PT ;  /* 0x0000005c02737812 */ /* 0x000fe200078efcff */
[C---:B------:R-:W-:Y:S01]  /*1050*/  IMAD R17, R24.reuse, R18, R21 ;  /* 0x0000001218117224 */ /* 0x040fe200078e0215 */
[----:B------:R-:W-:Y:S01]  /*1060*/  IABS R21, R34 ;  /* 0x0000002200157213 */ /* 0x000fe20000000000 */
[C---:B------:R-:W-:Y:S01]  /*1070*/  IMAD R18, R24.reuse, R8, R23 ;  /* 0x0000000818127224 */ /* 0x040fe200078e0217 */
[----:B------:R-:W-:Y:S01]  /*1080*/  ISETP.GT.U32.AND P5, PT, R24, R11, PT ;  /* 0x0000000b1800720c */ /* 0x000fe20003fa4070 */
[----:B------:R-:W-:Y:S01]  /*1090*/  IMAD.HI.U32 R10, R4, R19, RZ ;  /* 0x00000013040a7227 */ /* 0x000fe200078e00ff */
[----:B------:R-:W-:-:S03]  /*10a0*/  IABS R23, R35 ;  /* 0x0000002300177213 */ /* 0x000fc60000000000 */
[----:B------:R-:W-:Y:S02]  /*10b0*/  IMAD.MOV.U32 R8, RZ, RZ, R7 ;  /* 0x000000ffff087224 */ /* 0x000fe400078e0007 */
[----:B------:R-:W-:Y:S01]  /*10c0*/  @!P3 IMAD.IADD R9, R9, 0x1, -R24 ;  /* 0x000000010909b824 */ /* 0x000fe200078e0a18 */
[C---:B------:R-:W-:Y:S01]  /*10d0*/  ISETP.GT.U32.AND P3, PT, R24.reuse, R0, PT ;  /* 0x000000001800720c */ /* 0x040fe20003f64070 */
[----:B------:R-:W-:Y:S02]  /*10e0*/  IMAD.MOV R10, RZ, RZ, -R10 ;  /* 0x000000ffff0a7224 */ /* 0x000fe400078e0a0a */
[----:B------:R-:W-:Y:S01]  /*10f0*/  @!P6 IMAD.MOV R8, RZ, RZ, -R8 ;  /* 0x000000ffff08e224 */ /* 0x000fe200078e0a08 */
[C---:B------:R-:W-:Y:S01]  /*1100*/  ISETP.GT.U32.AND P6, PT, R24.reuse, R12, PT ;  /* 0x0000000c1800720c */ /* 0x040fe20003fc4070 */
[----:B------:R-:W-:Y:S02]  /*1110*/  IMAD R16, R24, R10, R19 ;  /* 0x0000000a18107224 */ /* 0x000fe400078e0213 */
[----:B------:R-:W-:-:S04]  /*1120*/  IMAD.HI.U32 R10, R4, R25, RZ ;  /* 0x00000019040a7227 */ /* 0x000fc800078e00ff */
[----:B------:R-:W-:Y:S02]  /*1130*/  IMAD.MOV R10, RZ, RZ, -R10 ;  /* 0x000000ffff0a7224 */ /* 0x000fe400078e0a0a */
[----:B------:R-:W-:Y:S01]  /*1140*/  @!P2 IMAD.MOV R9, RZ, RZ, -R9 ;  /* 0x000000ffff09a224 */ /* 0x000fe200078e0a09 */
[C---:B------:R-:W-:Y:S01]  /*1150*/  ISETP.GT.U32.AND P2, PT, R24.reuse, R13, PT ;  /* 0x0000000d1800720c */ /* 0x040fe20003f44070 */
[--C-:B------:R-:W-:Y:S01]  /*1160*/  @!P5 IMAD.IADD R11, R11, 0x1, -R24.reuse ;  /* 0x000000010b0bd824 */ /* 0x100fe200078e0a18 */
[C---:B------:R-:W-:Y:S01]  /*1170*/  ISETP.GT.U32.AND P5, PT, R24.reuse, R15, PT ;  /* 0x0000000f1800720c */ /* 0x040fe20003fa4070 */
[----:B------:R-:W-:Y:S01]  /*1180*/  IMAD R19, R24, R10, R25 ;  /* 0x0000000a18137224 */ /* 0x000fe200078e0219 */
[----:B------:R-:W-:Y:S01]  /*1190*/  IABS R25, R36 ;  /* 0x0000002400197213 */ /* 0x000fe20000000000 */
[----:B------:R-:W-:Y:S01]  /*11a0*/  @!P3 IMAD.IADD R0, R0, 0x1, -R24 ;  /* 0x000000010000b824 */ /* 0x000fe200078e0a18 */
[----:B------:R-:W-:Y:S01]  /*11b0*/  ISETP.GT.U32.AND P3, PT, R24, R14, PT ;  /* 0x0000000e1800720c */ /* 0x000fe20003f64070 */
[----:B------:R-:W-:-:S04]  /*11c0*/  IMAD.HI.U32 R10, R4, R21, RZ ;  /* 0x00000015040a7227 */ /* 0x000fc800078e00ff */
[----:B------:R-:W-:Y:S01]  /*11d0*/  @!P6 IMAD.IADD R12, R12, 0x1, -R24 ;  /* 0x000000010c0ce824 */ /* 0x000fe200078e0a18 */
[C---:B------:R-:W-:Y:S01]  /*11e0*/  ISETP.GT.U32.AND P6, PT, R24.reuse, R16, PT ;  /* 0x000000101800720c */ /* 0x040fe20003fc4070 */
[----:B------:R-:W-:Y:S02]  /*11f0*/  IMAD.MOV R10, RZ, RZ, -R10 ;  /* 0x000000ffff0a7224 */ /* 0x000fe400078e0a0a */
[----:B------:R-:W-:Y:S01]  /*1200*/  @!P2 IMAD.IADD R13, R13, 0x1, -R24 ;  /* 0x000000010d0da824 */ /* 0x000fe200078e0a18 */
[C---:B------:R-:W-:Y:S01]  /*1210*/  ISETP.GT.U32.AND P2, PT, R24.reuse, R17, PT ;  /* 0x000000111800720c */ /* 0x040fe20003f44070 */
[----:B------:R-:W-:Y:S02]  /*1220*/  IMAD R20, R24, R10, R21 ;  /* 0x0000000a18147224 */ /* 0x000fe400078e0215 */
[----:B------:R-:W-:Y:S02]  /*1230*/  IMAD.MOV.U32 R10, RZ, RZ, R0 ;  /* 0x000000ffff0a7224 */ /* 0x000fe400078e0000 */
[----:B------:R-:W-:-:S02]  /*1240*/  @!P5 IMAD.IADD R15, R15, 0x1, -R24 ;  /* 0x000000010f0fd824 */ /* 0x000fc400078e0a18 */
[----:B------:R-:W-:Y:S01]  /*1250*/  @!P3 IMAD.IADD R14, R14, 0x1, -R24 ;  /* 0x000000010e0eb824 */ /* 0x000fe200078e0a18 */
[C---:B------:R-:W-:Y:S01]  /*1260*/  ISETP.GT.U32.AND P3, PT, R24.reuse, R12, PT ;  /* 0x0000000c1800720c */ /* 0x040fe20003f64070 */
[----:B------:R-:W-:Y:S01]  /*1270*/  @!P4 IMAD.MOV R10, RZ, RZ, -R10 ;  /* 0x000000ffff0ac224 */ /* 0x000fe200078e0a0a */
[----:B------:R-:W-:Y:S01]  /*1280*/  ISETP.GT.U32.AND P4, PT, R24, R13, PT ;  /* 0x0000000d1800720c */ /* 0x000fe20003f84070 */
[----:B------:R-:W-:Y:S01]  /*1290*/  @!P6 IMAD.IADD R16, R16, 0x1, -R24 ;  /* 0x000000011010e824 */ /* 0x000fe200078e0a18 */
[----:B------:R-:W-:Y:S01]  /*12a0*/  ISETP.GT.U32.AND P6, PT, R24, R15, PT ;  /* 0x0000000f1800720c */ /* 0x000fe20003fc4070 */
[----:B------:R-:W-:Y:S01]  /*12b0*/  IMAD.HI.U32 R7, R4, R23, RZ ;  /* 0x0000001704077227 */ /* 0x000fe200078e00ff */
[----:B------:R-:W-:-:S03]  /*12c0*/  ISETP.GT.U32.AND P5, PT, R24, R14, PT ;  /* 0x0000000e1800720c */ /* 0x000fc60003fa4070 */
[----:B------:R-:W-:Y:S02]  /*12d0*/  IMAD.MOV R7, RZ, RZ, -R7 ;  /* 0x000000ffff077224 */ /* 0x000fe400078e0a07 */
[----:B------:R-:W-:Y:S02]  /*12e0*/  @!P2 IMAD.IADD R17, R17, 0x1, -R24 ;  /* 0x000000011111a824 */ /* 0x000fe400078e0a18 */
[----:B------:R-:W-:Y:S01]  /*12f0*/  @!P1 IMAD.MOV R11, RZ, RZ, -R11 ;  /* 0x000000ffff0b9224 */ /* 0x000fe200078e0a0b */
[C---:B------:R-:W-:Y:S01]  /*1300*/  ISETP.GT.U32.AND P1, PT, R24.reuse, R16, PT ;  /* 0x000000101800720c */ /* 0x040fe20003f24070 */
[----:B------:R-:W-:Y:S01]  /*1310*/  IMAD R21, R24, R7, R23 ;  /* 0x0000000718157224 */ /* 0x000fe200078e0217 */
[----:B------:R-:W-:Y:S01]  /*1320*/  IABS R23, R3 ;  /* 0x0000000300177213 */ /* 0x000fe20000000000 */
[----:B------:R-:W-:Y:S01]  /*1330*/  IMAD.HI.U32 R7, R4, R25, RZ ;  /* 0x0000001904077227 */ /* 0x000fe200078e00ff */
[----:B------:R-:W-:-:S03]  /*1340*/  ISETP.GT.U32.AND P2, PT, R24, R17, PT ;  /* 0x000000111800720c */ /* 0x000fc60003f44070 */
[--C-:B------:R-:W-:Y:S01]  /*1350*/  @!P3 IMAD.IADD R12, R12, 0x1, -R24.reuse ;  /* 0x000000010c0cb824 */ /* 0x100fe200078e0a18 */
[C---:B------:R-:W-:Y:S01]  /*1360*/  ISETP.GT.U32.AND P3, PT, R24.reuse, R18, PT ;  /* 0x000000121800720c */ /* 0x040fe20003f64070 */
[--C-:B------:R-:W-:Y:S01]  /*1370*/  @!P4 IMAD.IADD R13, R13, 0x1, -R24.reuse ;  /* 0x000000010d0dc824 */ /* 0x100fe200078e0a18 */
[C---:B------:R-:W-:Y:S01]  /*1380*/  ISETP.GT.U32.AND P4, PT, R24.reuse, R19, PT ;  /* 0x000000131800720c */ /* 0x040fe20003f84070 */
[----:B------:R-:W-:Y:S01]  /*1390*/  @!P6 IMAD.IADD R15, R15, 0x1, -R24 ;  /* 0x000000010f0fe824 */ /* 0x000fe200078e0a18 */
[----:B------:R-:W-:Y:S01]  /*13a0*/  ISETP.GT.U32.AND P6, PT, R24, R21, PT ;  /* 0x000000151800720c */ /* 0x000fe20003fc4070 */
[----:B------:R-:W-:Y:S02]  /*13b0*/  IMAD.MOV R7, RZ, RZ, -R7 ;  /* 0x000000ffff077224 */ /* 0x000fe400078e0a07 */
[----:B------:R-:W-:-:S04]  /*13c0*/  IMAD.HI.U32 R4, R4, R23, RZ ;  /* 0x0000001704047227 */ /* 0x000fc800078e00ff */
[----:B------:R-:W-:Y:S01]  /*13d0*/  IMAD R22, R24, R7, R25 ;  /* 0x0000000718167224 */ /* 0x000fe200078e0219 */
[----:B------:R-:W-:Y:S01]  /*13e0*/  SHF.R.S32.HI R7, RZ, 0x1f, R6 ;  /* 0x0000001fff077819 */ /* 0x000fe20000011406 */
[----:B------:R-:W-:Y:S02]  /*13f0*/  IMAD.MOV R4, RZ, RZ, -R4 ;  /* 0x000000ffff047224 */ /* 0x000fe400078e0a04 */
[--C-:B------:R-:W-:Y:S01]  /*1400*/  @!P5 IMAD.IADD R14, R14, 0x1, -R24.reuse ;  /* 0x000000010e0ed824 */ /* 0x100fe200078e0a18 */
[----:B------:R-:W-:Y:S01]  /*1410*/  ISETP.GT.U32.AND P5, PT, R24, R20, PT ;  /* 0x000000141800720c */ /* 0x000fe20003fa4070 */
[--C-:B------:R-:W-:Y:S01]  /*1420*/  @!P1 IMAD.IADD R16, R16, 0x1, -R24.reuse ;  /* 0x0000000110109824 */ /* 0x100fe200078e0a18 */
[C---:B------:R-:W-:Y:S01]  /*1430*/  ISETP.GT.U32.AND P1, PT, R24.reuse, R22, PT ;  /* 0x000000161800720c */ /* 0x040fe20003f24070 */
[----:B------:R-:W-:Y:S01]  /*1440*/  IMAD R23, R24, R4, R23 ;  /* 0x0000000418177224 */ /* 0x000fe200078e0217 */
[----:B------:R-:W-:Y:S01]  /*1450*/  LEA.HI R0, R7, R6, RZ, 0x7 ;  /* 0x0000000607007211 */ /* 0x000fe200078f38ff */
[--C-:B------:R-:W-:Y:S01]  /*1460*/  @!P2 IMAD.IADD R17, R17, 0x1, -R24.reuse ;  /* 0x000000011111a824 */ /* 0x100fe200078e0a18 */
[----:B------:R-:W-:Y:S01]  /*1470*/  ISETP.GE.AND P2, PT, R28, RZ, PT ;  /* 0x000000ff1c00720c */ /* 0x000fe20003f46270 */
[--C-:B------:R-:W-:Y:S01]  /*1480*/  @!P3 IMAD.IADD R18, R18, 0x1, -R24.reuse ;  /* 0x000000011212b824 */ /* 0x100fe200078e0a18 */
[----:B------:R-:W-:Y:S01]  /*1490*/  ISETP.GE.AND P3, PT, R29, RZ, PT ;  /* 0x000000ff1d00720c */ /* 0x000fe20003f66270 */
[--C-:B------:R-:W-:Y:S01]  /*14a0*/  @!P4 IMAD.IADD R19, R19, 0x1, -R24.reuse ;  /* 0x000000011313c824 */ /* 0x100fe200078e0a18 */
[----:B------:R-:W-:Y:S01]  /*14b0*/  ISETP.GE.AND P4, PT, R30, RZ, PT ;  /* 0x000000ff1e00720c */ /* 0x000fe20003f86270 */
[--C-:B------:R-:W-:Y:S01]  /*14c0*/  @!P6 IMAD.IADD R21, R21, 0x1, -R24.reuse ;  /* 0x000000011515e824 */ /* 0x100fe200078e0a18 */
[----:B------:R-:W-:Y:S01]  /*14d0*/  ISETP.GT.U32.AND P6, PT, R24, R23, PT ;  /* 0x000000171800720c */ /* 0x000fe20003fc4070 */
[--C-:B------:R-:W-:Y:S01]  /*14e0*/  @!P5 IMAD.IADD R20, R20, 0x1, -R24.reuse ;  /* 0x000000011414d824 */ /* 0x100fe200078e0a18 */
[----:B------:R-:W-:Y:S01]  /*14f0*/  ISETP.GE.AND P5, PT, R26, RZ, PT ;  /* 0x000000ff1a00720c */ /* 0x000fe20003fa6270 */
[----:B------:R-:W-:Y:S01]  /*1500*/  @!P1 IMAD.IADD R22, R22, 0x1, -R24 ;  /* 0x0000000116169824 */ /* 0x000fe200078e0a18 */
[C---:B------:R-:W-:Y:S01]  /*1510*/  ISETP.GT.U32.AND P1, PT, R24.reuse, R19, PT ;  /* 0x000000131800720c */ /* 0x040fe20003f24070 */
[----:B------:R-:W-:Y:S01]  /*1520*/  @!P0 IMAD.MOV R12, RZ, RZ, -R12 ;  /* 0x000000ffff0c8224 */ /* 0x000fe200078e0a0c */
[C---:B------:R-:W-:Y:S01]  /*1530*/  ISETP.GT.U32.AND P0, PT, R24.reuse, R18, PT ;  /* 0x000000121800720c */ /* 0x040fe20003f04070 */
[----:B------:R-:W-:Y:S01]  /*1540*/  @!P2 IMAD.MOV R13, RZ, RZ, -R13 ;  /* 0x000000ffff0da224 */ /* 0x000fe200078e0a0d */
[C---:B------:R-:W-:Y:S01]  /*1550*/  ISETP.GT.U32.AND P2, PT, R24.reuse, R20, PT ;  /* 0x000000141800720c */ /* 0x040fe20003f44070 */
[----:B------:R-:W-:Y:S01]  /*1560*/  @!P3 IMAD.MOV R14, RZ, RZ, -R14 ;  /* 0x000000ffff0eb224 */ /* 0x000fe200078e0a0e */
[C---:B------:R-:W-:Y:S01]  /*1570*/  ISETP.GT.U32.AND P3, PT, R24.reuse, R21, PT ;  /* 0x000000151800720c */ /* 0x040fe20003f64070 */
[----:B------:R-:W-:Y:S01]  /*1580*/  @!P4 IMAD.MOV R15, RZ, RZ, -R15 ;  /* 0x000000ffff0fc224 */ /* 0x000fe200078e0a0f */
[C---:B------:R-:W-:Y:S01]  /*1590*/  ISETP.GT.U32.AND P4, PT, R24.reuse, R22, PT ;  /* 0x000000161800720c */ /* 0x040fe20003f84070 */
[----:B------:R-:W-:Y:S01]  /*15a0*/  @!P6 IMAD.IADD R23, R23, 0x1, -R24 ;  /* 0x000000011717e824 */ /* 0x000fe200078e0a18 */
[----:B------:R-:W-:Y:S01]  /*15b0*/  ISETP.GE.AND P6, PT, R31, RZ, PT ;  /* 0x000000ff1f00720c */ /* 0x000fe20003fc6270 */
[----:B------:R-:W-:Y:S01]  /*15c0*/  @!P5 IMAD.MOV R16, RZ, RZ, -R16 ;  /* 0x000000ffff10d224 */ /* 0x000fe200078e0a10 */
[----:B------:R-:W-:Y:S01]  /*15d0*/  LOP3.LUT R4, R37, 0x3f, RZ, 0xc0, !PT ;  /* 0x0000003f25047812 */ /* 0x000fe200078ec0ff */
[--C-:B------:R-:W-:Y:S01]  /*15e0*/  @!P1 IMAD.IADD R19, R19, 0x1, -R24.reuse ;  /* 0x0000000113139824 */ /* 0x100fe200078e0a18 */
[----:B------:R-:W-:Y:S01]  /*15f0*/  ISETP.GT.U32.AND P5, PT, R24, R23, PT ;  /* 0x000000171800720c */ /* 0x000fe20003fa4070 */
[--C-:B------:R-:W-:Y:S01]  /*1600*/  @!P0 IMAD.IADD R18, R18, 0x1, -R24.reuse ;  /* 0x0000000112128824 */ /* 0x100fe200078e0a18 */
[----:B------:R-:W-:Y:S01]  /*1610*/  ISETP.GE.AND P0, PT, R32, RZ, PT ;  /* 0x000000ff2000720c */ /* 0x000fe20003f06270 */
[--C-:B------:R-:W-:Y:S01]  /*1620*/  @!P2 IMAD.IADD R20, R20, 0x1, -R24.reuse ;  /* 0x000000011414a824 */ /* 0x100fe200078e0a18 */
[----:B------:R-:W-:Y:S01]  /*1630*/  ISETP.GE.AND P1, PT, R33, RZ, PT ;  /* 0x000000ff2100720c */ /* 0x000fe20003f26270 */
[--C-:B------:R-:W-:Y:S01]  /*1640*/  @!P3 IMAD.IADD R21, R21, 0x1, -R24.reuse ;  /* 0x000000011515b824 */ /* 0x100fe200078e0a18 */
[----:B------:R-:W-:Y:S01]  /*1650*/  ISETP.GE.AND P2, PT, R34, RZ, PT ;  /* 0x000000ff2200720c */ /* 0x000fe20003f46270 */
[--C-:B------:R-:W-:Y:S01]  /*1660*/  @!P4 IMAD.IADD R22, R22, 0x1, -R24.reuse ;  /* 0x000000011616c824 */ /* 0x100fe200078e0a18 */
[----:B------:R-:W-:Y:S01]  /*1670*/  ISETP.GE.AND P3, PT, R35, RZ, PT ;  /* 0x000000ff2300720c */ /* 0x000fe20003f66270 */
[----:B------:R-:W-:Y:S01]  /*1680*/  @!P6 IMAD.MOV R17, RZ, RZ, -R17 ;  /* 0x000000ffff11e224 */ /* 0x000fe200078e0a11 */
[----:B------:R-:W-:Y:S01]  /*1690*/  ISETP.GE.AND P4, PT, R36, RZ, PT ;  /* 0x000000ff2400720c */ /* 0x000fe20003f86270 */
[----:B------:R-:W-:Y:S01]  /*16a0*/  IMAD R86, R5, UR5, RZ ;  /* 0x0000000505567c24 */ /* 0x000fe2000f8e02ff */
[----:B------:R-:W-:Y:S01]  /*16b0*/  ISETP.GE.AND P6, PT, R3, RZ, PT ;  /* 0x000000ff0300720c */ /* 0x000fe20003fc6270 */
[----:B------:R-:W-:Y:S01]  /*16c0*/  @!P5 IMAD.IADD R23, R23, 0x1, -R24 ;  /* 0x000000011717d824 */ /* 0x000fe200078e0a18 */
[----:B------:R-:W-:Y:S01]  /*16d0*/  ISETP.NE.AND P5, PT, R27, RZ, PT ;  /* 0x000000ff1b00720c */ /* 0x000fe20003fa5270 */
[----:B------:R-:W-:Y:S01]  /*16e0*/  @!P0 IMAD.MOV R18, RZ, RZ, -R18 ;  /* 0x000000ffff128224 */ /* 0x000fe200078e0a12 */
[----:B------:R-:W-:Y:S01]  /*16f0*/  LOP3.LUT R7, RZ, R27, RZ, 0x33, !PT ;  /* 0x0000001bff077212 */ /* 0x000fe200078e33ff */
[----:B------:R-:W-:Y:S01]  /*1700*/  @!P1 IMAD.MOV R19, RZ, RZ, -R19 ;  /* 0x000000ffff139224 */ /* 0x000fe200078e0a13 */
[----:B------:R-:W-:Y:S01]  /*1710*/  LOP3.LUT R6, R4, 0x40, RZ, 0xfc, !PT ;  /* 0x0000004004067812 */ /* 0x000fe200078efcff */
[----:B------:R-:W-:Y:S01]  /*1720*/  @!P2 IMAD.MOV R20, RZ, RZ, -R20 ;  /* 0x000000ffff14a224 */ /* 0x000fe200078e0a14 */
[C---:B------:R-:W-:Y:S01]  /*1730*/  SEL R8, R7.reuse, R8, !P5 ;  /* 0x0000000807087207 */ /* 0x040fe20006800000 */
[----:B------:R-:W-:Y:S01]  /*1740*/  @!P3 IMAD.MOV R21, RZ, RZ, -R21 ;  /* 0x000000ffff15b224 */ /* 0x000fe200078e0a15 */
[C---:B------:R-:W-:Y:S01]  /*1750*/  SEL R9, R7.reuse, R9, !P5 ;  /* 0x0000000907097207 */ /* 0x040fe20006800000 */
[----:B------:R-:W-:Y:S01]  /*1760*/  @!P4 IMAD.MOV R22, RZ, RZ, -R22 ;  /* 0x000000ffff16c224 */ /* 0x000fe200078e0a16 */
[C---:B------:R-:W-:Y:S01]  /*1770*/  SEL R13, R7.reuse, R13, !P5 ;  /* 0x0000000d070d7207 */ /* 0x040fe20006800000 */
[----:B------:R-:W-:Y:S01]  /*1780*/  @!P6 IMAD.MOV R23, RZ, RZ, -R23 ;  /* 0x000000ffff17e224 */ /* 0x000fe200078e0a17 */
[C---:B------:R-:W-:Y:S01]  /*1790*/  SEL R10, R7.reuse, R10, !P5 ;  /* 0x0000000a070a7207 */ /* 0x040fe20006800000 */
[----:B------:R-:W-:Y:S01]  /*17a0*/  IMAD R58, R6, UR4, RZ ;  /* 0x00000004063a7c24 */ /* 0x000fe2000f8e02ff */
[C---:B------:R-:W-:Y:S01]  /*17b0*/  SEL R11, R7.reuse, R11, !P5 ;  /* 0x0000000b070b7207 */ /* 0x040fe20006800000 */
[----:B------:R-:W-:Y:S01]  /*17c0*/  IMAD R5, R8, UR8, RZ ;  /* 0x0000000808057c24 */ /* 0x000fe2000f8e02ff */
[C---:B------:R-:W-:Y:S01]  /*17d0*/  SEL R12, R7.reuse, R12, !P5 ;  /* 0x0000000c070c7207 */ /* 0x040fe20006800000 */
[----:B------:R-:W-:Y:S01]  /*17e0*/  IMAD R84, R4, UR4, RZ ;  /* 0x0000000404547c24 */ /* 0x000fe2000f8e02ff */
[----:B------:R-:W-:Y:S01]  /*17f0*/  SEL R14, R7, R14, !P5 ;  /* 0x0000000e070e7207 */ /* 0x000fe20006800000 */
[----:B------:R-:W-:Y:S01]  /*1800*/  IMAD R9, R9, UR8, RZ ;  /* 0x0000000809097c24 */ /* 0x000fe2000f8e02ff */
[----:B------:R-:W-:Y:S01]  /*1810*/  SEL R15, R7, R15, !P5 ;  /* 0x0000000f070f7207 */ /* 0x000fe20006800000 */
[----:B------:R-:W-:Y:S01]  /*1820*/  IMAD R33, R13, UR8, RZ ;  /* 0x000000080d217c24 */ /* 0x000fe2000f8e02ff */
[----:B------:R-:W-:Y:S01]  /*1830*/  SEL R16, R7, R16, !P5 ;  /* 0x0000001007107207 */ /* 0x000fe20006800000 */
        /* <DEDUP_REMOVED lines=15> */
[----:B------:R-:W-:Y:S01]  /*1930*/  SHF.R.S32.HI R60, RZ, 0x1f, R58 ;  /* 0x0000001fff3c7819 */ /* 0x000fe2000001143a */
[----:B------:R-:W-:Y:S01]  /*1940*/  IMAD R65, R21, UR8, RZ ;  /* 0x0000000815417c24 */ /* 0x000fe2000f8e02ff */
[----:B------:R-:W-:Y:S01]  /*1950*/  SHF.R.S32.HI R13, RZ, 0x1f, R5 ;  /* 0x0000001fff0d7819 */ /* 0x000fe20000011405 */
[----:B------:R-:W-:Y:S01]  /*1960*/  IMAD R61, R7, UR8, RZ ;  /* 0x00000008073d7c24 */ /* 0x000fe2000f8e02ff */
[----:B------:R-:W-:Y:S01]  /*1970*/  IADD3 R4, P5, R5, R58, RZ ;  /* 0x0000003a05047210 */ /* 0x000fe20007fbe0ff */
[----:B------:R-:W-:Y:S01]  /*1980*/  IMAD R57, R19, UR8, RZ ;  /* 0x0000000813397c24 */ /* 0x000fe2000f8e02ff */
[----:B------:R-:W-:Y:S01]  /*1990*/  SHF.R.S32.HI R92, RZ, 0x1f, R84 ;  /* 0x0000001fff5c7819 */ /* 0x000fe20000011454 */
[----:B------:R-:W-:Y:S01]  /*19a0*/  IMAD R63, R20, UR8, RZ ;  /* 0x00000008143f7c24 */ /* 0x000fe2000f8e02ff */
[----:B------:R-:W-:Y:S01]  /*19b0*/  IADD3 R5, P4, R5, R84, RZ ;  /* 0x0000005405057210 */ /* 0x000fe20007f9e0ff */
[----:B------:R-:W-:Y:S01]  /*19c0*/  IMAD.X R11, R13, 0x1, R60, P5 ;  /* 0x000000010d0b7824 */ /* 0x000fe200028e063c */
[----:B------:R-:W-:Y:S01]  /*19d0*/  SHF.R.S32.HI R17, RZ, 0x1f, R9 ;  /* 0x0000001fff117819 */ /* 0x000fe20000011409 */
[----:B------:R-:W-:Y:S01]  /*19e0*/  IMAD R67, R22, UR8, RZ ;  /* 0x0000000816437c24 */ /* 0x000fe2000f8e02ff */
[-C--:B------:R-:W-:Y:S01]  /*19f0*/  IADD3 R6, P3, R9, R58.reuse, RZ ;  /* 0x0000003a09067210 */ /* 0x080fe20007f7e0ff */
[----:B------:R-:W-:Y:S01]  /*1a00*/  IMAD.X R13, R13, 0x1, R92, P4 ;  /* 0x000000010d0d7824 */ /* 0x000fe200020e065c */
[----:B------:R-:W-:Y:S01]  /*1a10*/  IADD3 R7, P2, R84, R9, RZ ;  /* 0x0000000954077210 */ /* 0x000fe20007f5e0ff */
[----:B------:R-:W-:Y:S01]  /*1a20*/  USHF.L.U32 UR4, UR4, 0x7, URZ ;  /* 0x0000000704047899 */ /* 0x000fe2000800063f */
[----:B------:R-:W-:Y:S01]  /*1a30*/  SHF.R.S32.HI R21, RZ, 0x1f, R23 ;  /* 0x0000001fff157819 */ /* 0x000fe20000011417 */
[--C-:B------:R-:W-:Y:S01]  /*1a40*/  IMAD.X R15, R17, 0x1, R60.reuse, P3 ;  /* 0x00000001110f7824 */ /* 0x100fe200018e063c */
[-C--:B------:R-:W-:Y:S01]  /*1a50*/  IADD3 R8, P1, R23, R58.reuse, RZ ;  /* 0x0000003a17087210 */ /* 0x080fe20007f3e0ff */
[----:B------:R-:W-:Y:S01]  /*1a60*/  IMAD.X R17, R92, 0x1, R17, P2 ;  /* 0x000000015c117824 */ /* 0x000fe200010e0611 */
[----:B------:R-:W-:Y:S01]  /*1a70*/  IADD3 R9, P0, R84, R23, RZ ;  /* 0x0000001754097210 */ /* 0x000fe20007f1e0ff */
[----:B------:R-:W-:Y:S01]  /*1a80*/  ULDC UR8, c[0x0][0x230] ;  /* 0x00008c0000087ab9 */ /* 0x000fe20000000800 */
[----:B------:R-:W-:Y:S01]  /*1a90*/  SHF.R.S32.HI R27, RZ, 0x1f, R25 ;  /* 0x0000001fff1b7819 */ /* 0x000fe20000011419 */
[----:B------:R-:W-:Y:S01]  /*1aa0*/  IMAD.X R19, R21, 0x1, R60, P1 ;  /* 0x0000000115137824 */ /* 0x000fe200008e063c */
[----:B------:R-:W-:Y:S01]  /*1ab0*/  IADD3 R10, P6, R25, R58, RZ ;  /* 0x0000003a190a7210 */ /* 0x000fe20007fde0ff */
[----:B------:R-:W-:Y:S01]  /*1ac0*/  IMAD.X R21, R92, 0x1, R21, P0 ;  /* 0x000000015c157824 */ /* 0x000fe200000e0615 */
[----:B------:R-:W-:-:S02]  /*1ad0*/  IADD3 R12, P5, R84, R25, RZ ;  /* 0x00000019540c7210 */ /* 0x000fc40007fbe0ff */
[----:B------:R-:W-:Y:S01]  /*1ae0*/  SHF.R.S32.HI R31, RZ, 0x1f, R29 ;  /* 0x0000001fff1f7819 */ /* 0x000fe2000001141d */
[--C-:B------:R-:W-:Y:S01]  /*1af0*/  IMAD.X R23, R27, 0x1, R60.reuse, P6 ;  /* 0x000000011b177824 */ /* 0x100fe200030e063c */
[-C--:B------:R-:W-:Y:S01]  /*1b00*/  IADD3 R14, P4, R29, R58.reuse, RZ ;  /* 0x0000003a1d0e7210 */ /* 0x080fe20007f9e0ff */
[----:B------:R-:W-:Y:S01]  /*1b10*/  IMAD.X R25, R92, 0x1, R27, P5 ;  /* 0x000000015c197824 */ /* 0x000fe200028e061b */
[----:B------:R-:W-:Y:S02]  /*1b20*/  IADD3 R16, P3, R84, R29, RZ ;  /* 0x0000001d54107210 */ /* 0x000fe40007f7e0ff */
        /* <DEDUP_REMOVED lines=45> */
[-C--:B------:R-:W-:Y:S01]  /*1e00*/  IADD3 R54, P5, R67, R58.reuse, RZ ;  /* 0x0000003a43367210 */ /* 0x080fe20007fbe0ff */
[--C-:B------:R-:W-:Y:S01]  /*1e10*/  IMAD.X R87, R63, 0x1, R60.reuse, P0 ;  /* 0x000000013f577824 */ /* 0x100fe200000e063c */
[----:B------:R-:W-:Y:S01]  /*1e20*/  IADD3 R56, P4, R84, R67, RZ ;  /* 0x0000004354387210 */ /* 0x000fe20007f9e0ff */
[----:B------:R-:W-:Y:S01]  /*1e30*/  IMAD.X R88, R92, 0x1, R63, P6 ;  /* 0x000000015c587824 */ /* 0x000fe200030e063f */
[----:B------:R-:W-:Y:S02]  /*1e40*/  SHF.R.S32.HI R65, RZ, 0x1f, R67 ;  /* 0x0000001fff417819 */ /* 0x000fe40000011443 */
[----:B------:R-:W-:Y:S02]  /*1e50*/  IADD3 R58, P3, R61, R58, RZ ;  /* 0x0000003a3d3a7210 */ /* 0x000fe40007f7e0ff */
[----:B------:R-:W-:Y:S01]  /*1e60*/  IADD3 R84, P2, R84, R61, RZ ;  /* 0x0000003d54547210 */ /* 0x000fe20007f5e0ff */
[----:B------:R-:W-:Y:S01]  /*1e70*/  IMAD.X R90, R92, 0x1, R65, P4 ;  /* 0x000000015c5a7824 */ /* 0x000fe200020e0641 */
[----:B------:R-:W-:Y:S01]  /*1e80*/  SHF.R.S32.HI R61, RZ, 0x1f, R61 ;  /* 0x0000001fff3d7819 */ /* 0x000fe2000001143d */
[----:B------:R-:W-:Y:S01]  /*1e90*/  IMAD.X R89, R65, 0x1, R60, P5 ;  /* 0x0000000141597824 */ /* 0x000fe200028e063c */
[----:B------:R-:W-:-:S02]  /*1ea0*/  IADD3 R93, P1, R86, UR6, RZ ;  /* 0x00000006565d7c10 */ /* 0x000fc4000ff3e0ff */
[----:B------:R-:W-:Y:S01]  /*1eb0*/  SHF.R.S32.HI R0, RZ, 0x7, R0 ;  /* 0x00000007ff007819 */ /* 0x000fe20000011400 */
[----:B------:R-:W-:Y:S01]  /*1ec0*/  IMAD.X R91, R61, 0x1, R60, P3 ;  /* 0x000000013d5b7824 */ /* 0x000fe200018e063c */
[----:B------:R-:W-:Y:S01]  /*1ed0*/  LEA.HI.X.SX32 R86, R86, UR7, 0x1, P1 ;  /* 0x0000000756567c11 */ /* 0x000fe200088f0eff */
[----:B------:R-:W-:Y:S02]  /*1ee0*/  IMAD.X R92, R92, 0x1, R61, P2 ;  /* 0x000000015c5c7824 */ /* 0x000fe400010e063d */
[----:B------:R-:W0:Y:S02]  /*1ef0*/  LDC R61, c[0x0][0x238] ;  /* 0x00008e00ff3d7b82 */ /* 0x000e240000000800 */
[-C--:B0-----:R-:W-:Y:S02]  /*1f00*/  IMAD R60, R2, R61.reuse, RZ ;  /* 0x0000003d023c7224 */ /* 0x081fe400078e02ff */
[-C--:B------:R-:W-:Y:S02]  /*1f10*/  IMAD R63, R118, R61.reuse, RZ ;  /* 0x0000003d763f7224 */ /* 0x080fe400078e02ff */
[----:B------:R-:W-:-:S02]  /*1f20*/  IMAD R62, R117, R61, RZ ;  /* 0x0000003d753e7224 */ /* 0x000fc400078e02ff */
[-C--:B------:R-:W-:Y:S02]  /*1f30*/  IMAD R60, R116, R61.reuse, RZ ;  /* 0x0000003d743c7224 */ /* 0x080fe400078e02ff */
[-C--:B------:R-:W-:Y:S02]  /*1f40*/  IMAD R63, R108, R61.reuse, RZ ;  /* 0x0000003d6c3f7224 */ /* 0x080fe400078e02ff */
[-C--:B------:R-:W-:Y:S02]  /*1f50*/  IMAD R62, R107, R61.reuse, RZ ;  /* 0x0000003d6b3e7224 */ /* 0x080fe400078e02ff */
[-C--:B------:R-:W-:Y:S02]  /*1f60*/  IMAD R60, R106, R61.reuse, RZ ;  /* 0x0000003d6a3c7224 */ /* 0x080fe400078e02ff */
        /* <DEDUP_REMOVED lines=56> */
[----:B------:R-:W-:-:S07]  /*22f0*/  IMAD R60, R180, R61, RZ ;  /* 0x0000003db43c7224 */ /* 0x000fce00078e02ff */
.L_x_1:
[----:B------:R-:W0:Y:S01]  /*2300*/  LDC R64, c[0x0][0x238] ;  /* 0x00008e00ff407b82 */ /* 0x000e220000000800 */
[C---:B------:R-:W-:Y:S02]  /*2310*/  ISETP.GE.AND P4, PT, R2.reuse, UR8, PT ;  /* 0x0000000802007c0c */ /* 0x040fe4000bf86270 */
[----:B------:R-:W-:Y:S02]  /*2320*/  PRMT R61, RZ, 0x7610, R61 ;  /* 0x00007610ff3d7816 */ /* 0x000fe4000000003d */
[----:B------:R-:W-:Y:S02]  /*2330*/  LOP3.LUT R60, R2, 0x64, RZ, 0xfc, !PT ;  /* 0x00000064023c7812 */ /* 0x000fe400078efcff */
[----:B------:R-:W-:Y:S01]  /*2340*/  ISETP.GE.AND P3, PT, R179, UR8, PT ;  /* 0x00000008b3007c0c */ /* 0x000fe2000bf66270 */
[----:B------:R-:W1:Y:S01]  /*2350*/  LDC R184, c[0x0][0x238] ;  /* 0x00008e00ffb87b82 */ /* 0x000e620000000800 */
[----:B------:R-:W-:Y:S02]  /*2360*/  ISETP.GE.AND P1, PT, R60, UR8, PT ;  /* 0x000000083c007c0c */ /* 0x000fe4000bf26270 */
[----:B------:R-:W-:-:S02]  /*2370*/  LOP3.LUT R60, R2, 0x66, RZ, 0xfc, !PT ;  /* 0x00000066023c7812 */ /* 0x000fc400078efcff */
[----:B------:R-:W-:-:S03]  /*2380*/  ISETP.GE.AND P2, PT, R180, UR8, PT ;  /* 0x00000008b4007c0c */ /* 0x000fc6000bf46270 */
[----:B------:R-:W2:Y:S01]  /*2390*/  LDC R195, c[0x0][0x238] ;  /* 0x00008e00ffc37b82 */ /* 0x000ea20000000800 */
[----:B0-----:R-:W-:Y:S01]  /*23a0*/  IMAD R64, R2, R64, RZ ;  /* 0x0000004002407224 */ /* 0x001fe200078e02ff */
[----:B------:R-:W-:-:S06]  /*23b0*/  PRMT R66, RZ, 0x7610, R66 ;  /* 0x00007610ff427816 */ /* 0x000fcc0000000042 */
[----:B------:R-:W0:Y:S01]  /*23c0*/  LDC R199, c[0x0][0x238] ;  /* 0x00008e00ffc77b82 */ /* 0x000e220000000800 */
[----:B------:R-:W-:Y:S01]  /*23d0*/  IADD3 R62, P0, R64, R93, RZ ;  /* 0x0000005d403e7210 */ /* 0x000fe20007f1e0ff */
[----:B-1----:R-:W-:-:S03]  /*23e0*/  IMAD R184, R179, R184, RZ ;  /* 0x000000b8b3b87224 */ /* 0x002fc600078e02ff */
[----:B------:R-:W-:-:S03]  /*23f0*/  LEA.HI.X.SX32 R63, R64, R86, 0x1, P0 ;  /* 0x00000056403f7211 */ /* 0x000fc600000f0eff */
[----:B------:R-:W1:Y:S01]  /*2400*/  LDC R200, c[0x0][0x238] ;  /* 0x00008e00ffc87b82 */ /* 0x000e620000000800 */
[----:B------:R-:W-:Y:S01]  /*2410*/  ISETP.GE.AND P0, PT, R60, UR8, PT ;  /* 0x000000083c007c0c */ /* 0x000fe2000bf06270 */
[----:B------:R3:W4:Y:S01]  /*2420*/  @!P4 LDG.E.U8 R61, desc[UR10][R62.64] ;  /* 0x0000000a3e3dc981 */ /* 0x000722000c1e1100 */
[----:B--2---:R-:W-:-:S05]  /*2430*/  IMAD R195, R180, R195, RZ ;  /* 0x000000c3b4c37224 */ /* 0x004fca00078e02ff */
[-C--:B------:R-:W-:Y:S02]  /*2440*/  IADD3 R64, P6, R195, R93.reuse, RZ ;  /* 0x0000005dc3407210 */ /* 0x080fe40007fde0ff */
[----:B---3--:R-:W-:-:S04]  /*2450*/  IADD3 R62, P5, R184, R93, RZ ;  /* 0x0000005db83e7210 */ /* 0x008fc80007fbe0ff */
[-C--:B------:R-:W-:Y:S02]  /*2460*/  LEA.HI.X.SX32 R63, R184, R86.reuse, 0x1, P5 ;  /* 0x00000056b83f7211 */ /* 0x080fe400028f0eff */
[----:B------:R-:W2:Y:S01]  /*2470*/  LDC R184, c[0x0][0x238] ;  /* 0x00008e00ffb87b82 */ /* 0x000ea20000000800 */
[----:B------:R-:W-:Y:S02]  /*2480*/  LEA.HI.X.SX32 R65, R195, R86, 0x1, P6 ;  /* 0x00000056c3417211 */ /* 0x000fe400030f0eff */
[----:B------:R-:W-:-:S03]  /*2490*/  PRMT R60, RZ, 0x7610, R60 ;  /* 0x00007610ff3c7816 */ /* 0x000fc6000000003c */
[----:B------:R-:W3:Y:S02]  /*24a0*/  @!P2 LDG.E.U8 R66, desc[UR10][R64.64] ;  /* 0x0000000a4042a981 */ /* 0x000ee4000c1e1100 */
[----:B------:R-:W5:Y:S02]  /*24b0*/  LDC R195, c[0x0][0x238] ;  /* 0x00008e00ffc37b82 */ /* 0x000f640000000800 */
[----:B------:R0:W4:Y:S01]  /*24c0*/  @!P3 LDG.E.U8 R60, desc[UR10][R62.64] ;  /* 0x0000000a3e3cb981 */ /* 0x000122000c1e1100 */
[----:B--2---:R-:W-:-:S05]  /*24d0*/  IMAD R184, R177, R184, RZ ;  /* 0x000000b8b1b87224 */ /* 0x004fca00078e02ff */
[----:B0-----:R-:W-:Y:S01]  /*24e0*/  IADD3 R62, P5, R184, R93, RZ ;  /* 0x0000005db83e7210 */ /* 0x001fe20007fbe0ff */
[----:B-----5:R-:W-:-:S03]  /*24f0*/  IMAD R195, R178, R195, RZ ;  /* 0x000000c3b2c37224 */ /* 0x020fc600078e02ff */
[----:B------:R-:W-:Y:S02]  /*2500*/  LEA.HI.X.SX32 R63, R184, R86, 0x1, P5 ;  /* 0x00000056b83f7211 */ /* 0x000fe400028f0eff */
[----:B------:R-:W0:Y:S01]  /*2510*/  LDC R184, c[0x0][0x238] ;  /* 0x00008e00ffb87b82 */ /* 0x000e220000000800 */
[----:B------:R-:W-:-:S04]  /*2520*/  IADD3 R64, P6, R195, R93, RZ ;  /* 0x0000005dc3407210 */ /* 0x000fc80007fde0ff */
[----:B------:R-:W-:-:S03]  /*2530*/  LEA.HI.X.SX32 R65, R195, R86, 0x1, P6 ;  /* 0x00000056c3417211 */ /* 0x000fc600030f0eff */
[----:B------:R-:W2:Y:S01]  /*2540*/  LDC R195, c[0x0][0x238] ;  /* 0x00008e00ffc37b82 */ /* 0x000ea20000000800 */
[----:B------:R-:W-:Y:S02]  /*2550*/  ISETP.GE.AND P2, PT, R177, UR8, PT ;  /* 0x00000008b1007c0c */ /* 0x000fe4000bf46270 */
[----:B------:R-:W-:Y:S02]  /*2560*/  PRMT R72, RZ, 0x7610, R72 ;  /* 0x00007610ff487816 */ /* 0x000fe40000000048 */
[----:B------:R-:W-:Y:S02]  /*2570*/  ISETP.GE.AND P4, PT, R178, UR8, PT ;  /* 0x00000008b2007c0c */ /* 0x000fe4000bf86270 */
[----:B------:R-:W-:-:S07]  /*2580*/  PRMT R67, RZ, 0x7610, R67 ;  /* 0x00007610ff437816 */ /* 0x000fce0000000043 */
[----:B------:R5:W4:Y:S01]  /*2590*/  @!P2 LDG.E.U8 R72, desc[UR10][R62.64] ;  /* 0x0000000a3e48a981 */ /* 0x000b22000c1e1100 */
[----:B0-----:R-:W-:-:S03]  /*25a0*/  IMAD R184, R175, R184, RZ ;  /* 0x000000b8afb87224 */ /* 0x001fc600078e02ff */
[----:B------:R0:W4:Y:S02]  /*25b0*/  @!P4 LDG.E.U8 R67, desc[UR10][R64.64] ;  /* 0x0000000a4043c981 */ /* 0x000124000c1e1100 */
[----:B-----5:R-:W-:Y:S01]  /*25c0*/  IADD3 R62, P5, R184, R93, RZ ;  /* 0x0000005db83e7210 */ /* 0x020fe20007fbe0ff */
[----:B--2---:R-:W-:-:S03]  /*25d0*/  IMAD R195, R176, R195, RZ ;  /* 0x000000c3b0c37224 */ /* 0x004fc600078e02ff */
[----:B------:R-:W-:Y:S02]  /*25e0*/  LEA.HI.X.SX32 R63, R184, R86, 0x1, P5 ;  /* 0x00000056b83f7211 */ /* 0x000fe400028f0eff */
[----:B------:R-:W2:Y:S01]  /*25f0*/  LDC R184, c[0x0][0x238] ;  /* 0x00008e00ffb87b82 */ /* 0x000ea20000000800 */
[----:B0-----:R-:W-:-:S04]  /*2600*/  IADD3 R64, P6, R195, R93, RZ ;  /* 0x0000005dc3407210 */ /* 0x001fc80007fde0ff */
[----:B------:R-:W-:-:S03]  /*2610*/  LEA.HI.X.SX32 R65, R195, R86, 0x1, P6 ;  /* 0x00000056c3417211 */ /* 0x000fc600030f0eff */
[----:B------:R-:W0:Y:S01]  /*2620*/  LDC R195, c[0x0][0x238] ;  /* 0x00008e00ffc37b82 */ /* 0x000e220000000800 */
[----:B------:R-:W-:Y:S02]  /*2630*/  ISETP.GE.AND P4, PT, R175, UR8, PT ;  /* 0x00000008af007c0c */ /* 0x000fe4000bf86270 */
[----:B------:R-:W-:Y:S02]  /*2640*/  PRMT R74, RZ, 0x7610, R74 ;  /* 0x00007610ff4a7816 */ /* 0x000fe4000000004a */
[----:B------:R-:W-:Y:S02]  /*2650*/  ISETP.GE.AND P3, PT, R176, UR8, PT ;  /* 0x00000008b0007c0c */ /* 0x000fe4000bf66270 */
[----:B------:R-:W-:-:S07]  /*2660*/  PRMT R73, RZ, 0x7610, R73 ;  /* 0x00007610ff497816 */ /* 0x000fce0000000049 */
[----:B------:R5:W4:Y:S01]  /*2670*/  @!P4 LDG.E.U8 R74, desc[UR10][R62.64] ;  /* 0x0000000a3e4ac981 */ /* 0x000b22000c1e1100 */
[----:B--2---:R-:W-:-:S03]  /*2680*/  IMAD R184, R173, R184, RZ ;  /* 0x000000b8adb87224 */ /* 0x004fc600078e02ff */
[----:B------:R2:W4:Y:S02]  /*2690*/  @!P3 LDG.E.U8 R73, desc[UR10][R64.64] ;  /* 0x0000000a4049b981 */ /* 0x000524000c1e1100 */
[----:B-----5:R-:W-:Y:S01]  /*26a0*/  IADD3 R62, P5, R184, R93, RZ ;  /* 0x0000005db83e7210 */ /* 0x020fe20007fbe0ff */
[----:B0-----:R-:W-:-:S03]  /*26b0*/  IMAD R195, R174, R195, RZ ;  /* 0x000000c3aec37224 */ /* 0x001fc600078e02ff */
[----:B------:R-:W-:Y:S02]  /*26c0*/  LEA.HI.X.SX32 R63, R184, R86, 0x1, P5 ;  /* 0x00000056b83f7211 */ /* 0x000fe400028f0eff */
[----:B------:R-:W0:Y:S01]  /*26d0*/  LDC R184, c[0x0][0x238] ;  /* 0x00008e00ffb87b82 */ /* 0x000e220000000800 */
[----:B--2---:R-:W-:-:S04]  /*26e0*/  IADD3 R64, P6, R195, R93, RZ ;  /* 0x0000005dc3407210 */ /* 0x004fc80007fde0ff */
[----:B------:R-:W-:-:S03]  /*26f0*/  LEA.HI.X.SX32 R65, R195, R86, 0x1, P6 ;  /* 0x00000056c3417211 */ /* 0x000fc600030f0eff */
[----:B------:R-:W2:Y:S01]  /*2700*/  LDC R195, c[0x0][0x238] ;  /* 0x00008e00ffc37b82 */ /* 0x000ea20000000800 */
[----:B------:R-:W-:Y:S02]  /*2710*/  ISETP.GE.AND P3, PT, R173, UR8, PT ;  /* 0x00000008ad007c0c */ /* 0x000fe4000bf66270 */
[----:B------:R-:W-:Y:S02]  /*2720*/  PRMT R76, RZ, 0x7610, R76 ;  /* 0x00007610ff4c7816 */ /* 0x000fe4000000004c */
[----:B------:R-:W-:Y:S02]  /*2730*/  ISETP.GE.AND P2, PT, R174, UR8, PT ;  /* 0x00000008ae007c0c */ /* 0x000fe4000bf46270 */
[----:B------:R-:W-:-:S07]  /*2740*/  PRMT R75, RZ, 0x7610, R75 ;  /* 0x00007610ff4b7816 */ /* 0x000fce000000004b */
[----:B------:R5:W3:Y:S01]  /*2750*/  @!P3 LDG.E.U8 R76, desc[UR10][R62.64] ;  /* 0x0000000a3e4cb981 */ /* 0x000ae2000c1e1100 */
        /* <DEDUP_REMOVED lines=192> */
[----:B------:R-:W-:Y:S02]  /*3360*/  ISETP.GE.AND P4, PT, R105, UR8, PT ;  /* 0x0000000869007c0c */ /* 0x000fe4000bf86270 */
[----:B------:R-:W-:Y:S02]  /*3370*/  PRMT R181, RZ, 0x7610, R181 ;  /* 0x00007610ffb57816 */ /* 0x000fe400000000b5 */
[----:B------:R-:W-:Y:S02]  /*3380*/  ISETP.GE.AND P2, PT, R106, UR8, PT ;  /* 0x000000086a007c0c */ /* 0x000fe4000bf46270 */
[----:B------:R-:W-:Y:S01]  /*3390*/  PRMT R172, RZ, 0x7610, R172 ;  /* 0x00007610ffac7816 */ /* 0x000fe200000000ac */
[----:B------:R-:W-:-:S04]  /*33a0*/  IMAD R199, R107, R199, RZ ;  /* 0x000000c76bc77224 */ /* 0x000fc800078e02ff */
[----:B------:R5:W4:Y:S01]  /*33b0*/  @!P3 LDG.E.U8 R181, desc[UR10][R64.64] ;  /* 0x0000000a40b5b981 */ /* 0x000b22000c1e1100 */
[----:B0-----:R-:W-:Y:S01]  /*33c0*/  IMAD R184, R106, R184, RZ ;  /* 0x000000b86ab87224 */ /* 0x001fe200078e02ff */
[----:B------:R-:W-:Y:S02]  /*33d0*/  ISETP.GE.AND P3, PT, R107, UR8, PT ;  /* 0x000000086b007c0c */ /* 0x000fe4000bf66270 */
[----:B------:R0:W4:Y:S01]  /*33e0*/  @!P4 LDG.E.U8 R172, desc[UR10][R62.64] ;  /* 0x0000000a3eacc981 */ /* 0x000122000c1e1100 */
[----:B------:R-:W-:Y:S02]  /*33f0*/  PRMT R182, RZ, 0x7610, R182 ;  /* 0x00007610ffb67816 */ /* 0x000fe400000000b6 */
[----:B-----5:R-:W-:Y:S01]  /*3400*/  IADD3 R64, P6, R184, R93, RZ ;  /* 0x0000005db8407210 */ /* 0x020fe20007fde0ff */
[C---:B--2---:R-:W-:Y:S01]  /*3410*/  IMAD R195, R108.reuse, R195, RZ ;  /* 0x000000c36cc37224 */ /* 0x044fe200078e02ff */
[----:B------:R-:W-:Y:S02]  /*3420*/  ISETP.GE.AND P5, PT, R108, UR8, PT ;  /* 0x000000086c007c0c */ /* 0x000fe4000bfa6270 */
[----:B0-----:R-:W-:-:S02]  /*3430*/  IADD3 R62, P4, R199, R93, RZ ;  /* 0x0000005dc73e7210 */ /* 0x001fc40007f9e0ff */
[-C--:B------:R-:W-:Y:S02]  /*3440*/  LEA.HI.X.SX32 R65, R184, R86.reuse, 0x1, P6 ;  /* 0x00000056b8417211 */ /* 0x080fe400030f0eff */
[----:B------:R-:W-:Y:S02]  /*3450*/  PRMT R183, RZ, 0x7610, R183 ;  /* 0x00007610ffb77816 */ /* 0x000fe400000000b7 */
[----:B------:R-:W-:Y:S01]  /*3460*/  LOP3.LUT R184, R2, 0x68, RZ, 0xfc, !PT ;  /* 0x0000006802b87812 */ /* 0x000fe200078efcff */
[----:B------:R0:W2:Y:S01]  /*3470*/  @!P2 LDG.E.U8 R182, desc[UR10][R64.64] ;  /* 0x0000000a40b6a981 */ /* 0x0000a2000c1e1100 */
[----:B------:R-:W-:Y:S02]  /*3480*/  LEA.HI.X.SX32 R63, R199, R86, 0x1, P4 ;  /* 0x00000056c73f7211 */ /* 0x000fe400020f0eff */
[----:B------:R-:W-:Y:S02]  /*3490*/  ISETP.GE.AND P2, PT, R184, UR8, PT ;  /* 0x00000008b8007c0c */ /* 0x000fe4000bf46270 */
[----:B------:R-:W-:Y:S01]  /*34a0*/  PRMT R185, RZ, 0x7610, R185 ;  /* 0x00007610ffb97816 */ /* 0x000fe200000000b9 */
[----:B------:R5:W2:Y:S01]  /*34b0*/  @!P3 LDG.E.U8 R183, desc[UR10][R62.64] ;  /* 0x0000000a3eb7b981 */ /* 0x000aa2000c1e1100 */
[----:B------:R-:W-:-:S02]  /*34c0*/  PRMT R184, RZ, 0x7610, R184 ;  /* 0x00007610ffb87816 */ /* 0x000fc400000000b8 */
[----:B------:R-:W-:Y:S02]  /*34d0*/  PRMT R186, RZ, 0x7610, R186 ;  /* 0x00007610ffba7816 */ /* 0x000fe400000000ba */
[----:B------:R-:W-:Y:S02]  /*34e0*/  PRMT R187, RZ, 0x7610, R187 ;  /* 0x00007610ffbb7816 */ /* 0x000fe400000000bb */
[----:B------:R-:W-:Y:S02]  /*34f0*/  PRMT R193, RZ, 0x7610, R193 ;  /* 0x00007610ffc17816 */ /* 0x000fe400000000c1 */
[----:B------:R-:W-:Y:S02]  /*3500*/  PRMT R188, RZ, 0x7610, R188 ;  /* 0x00007610ffbc7816 */ /* 0x000fe400000000bc */
[----:B------:R-:W-:Y:S01]  /*3510*/  PRMT R194, RZ, 0x7610, R194 ;  /* 0x00007610ffc27816 */ /* 0x000fe200000000c2 */
[----:B-1----:R-:W-:Y:S01]  /*3520*/  IMAD R200, R116, R200, RZ ;  /* 0x000000c874c87224 */ /* 0x002fe200078e02ff */
[----:B0-----:R-:W-:Y:S01]  /*3530*/  IADD3 R64, P4, R195, R93, RZ ;  /* 0x0000005dc3407210 */ /* 0x001fe20007f9e0ff */
[----:B------:R-:W0:Y:S01]  /*3540*/  LDC R199, c[0x0][0x238] ;  /* 0x00008e00ffc77b82 */ /* 0x000e220000000800 */
[----:B------:R-:W-:-:S02]  /*3550*/  ISETP.GE.AND P3, PT, R109, UR8, PT ;  /* 0x000000086d007c0c */ /* 0x000fc4000bf66270 */
[-C--:B------:R-:W-:Y:S02]  /*3560*/  LEA.HI.X.SX32 R65, R195, R86.reuse, 0x1, P4 ;  /* 0x00000056c3417211 */ /* 0x080fe400020f0eff */
[----:B------:R-:W-:Y:S02]  /*3570*/  ISETP.GE.AND P4, PT, R110, UR8, PT ;  /* 0x000000086e007c0c */ /* 0x000fe4000bf86270 */
[CC--:B------:R-:W-:Y:S01]  /*3580*/  IADD3 RZ, P6, R190.reuse, R93.reuse, RZ ;  /* 0x0000005dbeff7210 */ /* 0x0c0fe20007fde0ff */
[----:B------:R1:W2:Y:S01]  /*3590*/  @!P5 LDG.E.U8 R184, desc[UR10][R64.64] ;  /* 0x0000000a40b8d981 */ /* 0x0002a2000c1e1100 */
[----:B------:R-:W-:Y:S01]  /*35a0*/  IADD3 RZ, P5, R191, R93, RZ ;  /* 0x0000005dbfff7210 */ /* 0x000fe20007fbe0ff */
[C---:B-----5:R-:W-:Y:S01]  /*35b0*/  IMAD.IADD R62, R190.reuse, 0x1, R93 ;  /* 0x00000001be3e7824 */ /* 0x060fe200078e025d */
[----:B------:R-:W-:Y:S02]  /*35c0*/  LEA.HI.X.SX32 R63, R190, R86, 0x1, P6 ;  /* 0x00000056be3f7211 */ /* 0x000fe400030f0eff */
[----:B------:R-:W-:-:S03]  /*35d0*/  ISETP.GE.AND P6, PT, R111, UR8, PT ;  /* 0x000000086f007c0c */ /* 0x000fc6000bfc6270 */
[----:B------:R5:W2:Y:S01]  /*35e0*/  @!P3 LDG.E.U8 R185, desc[UR10][R62.64] ;  /* 0x0000000a3eb9b981 */ /* 0x000aa2000c1e1100 */
[C---:B-1----:R-:W-:Y:S01]  /*35f0*/  IMAD.IADD R64, R191.reuse, 0x1, R93 ;  /* 0x00000001bf407824 */ /* 0x042fe200078e025d */
[----:B------:R-:W-:Y:S02]  /*3600*/  LEA.HI.X.SX32 R65, R191, R86, 0x1, P5 ;  /* 0x00000056bf417211 */ /* 0x000fe400028f0eff */
[----:B------:R-:W-:-:S03]  /*3610*/  IADD3 RZ, P3, R192, R93, RZ ;  /* 0x0000005dc0ff7210 */ /* 0x000fc60007f7e0ff */
[----:B------:R1:W2:Y:S01]  /*3620*/  @!P4 LDG.E.U8 R186, desc[UR10][R64.64] ;  /* 0x0000000a40bac981 */ /* 0x0002a2000c1e1100 */
[----:B------:R-:W-:Y:S01]  /*3630*/  ISETP.GE.AND P4, PT, R112, UR8, PT ;  /* 0x0000000870007c0c */ /* 0x000fe2000bf86270 */
[C-C-:B-----5:R-:W-:Y:S01]  /*3640*/  IMAD.IADD R62, R192.reuse, 0x1, R93.reuse ;  /* 0x00000001c03e7824 */ /* 0x160fe200078e025d */
[-C--:B------:R-:W-:Y:S02]  /*3650*/  LEA.HI.X.SX32 R63, R192, R86.reuse, 0x1, P3 ;  /* 0x00000056c03f7211 */ /* 0x080fe400018f0eff */
[-C--:B------:R-:W-:Y:S02]  /*3660*/  IADD3 RZ, P3, R201, R93.reuse, RZ ;  /* 0x0000005dc9ff7210 */ /* 0x080fe40007f7e0ff */
[----:B------:R-:W-:Y:S01]  /*3670*/  ISETP.GE.AND P5, PT, R113, UR8, PT ;  /* 0x0000000871007c0c */ /* 0x000fe2000bfa6270 */
[----:B------:R5:W2:Y:S01]  /*3680*/  @!P6 LDG.E.U8 R187, desc[UR10][R62.64] ;  /* 0x0000000a3ebbe981 */ /* 0x000aa2000c1e1100 */
[C---:B------:R-:W-:Y:S01]  /*3690*/  IADD3 RZ, P6, R202.reuse, R93, RZ ;  /* 0x0000005dcaff7210 */ /* 0x040fe20007fde0ff */
[--C-:B-1----:R-:W-:Y:S01]  /*36a0*/  IMAD.IADD R64, R202, 0x1, R93.reuse ;  /* 0x00000001ca407824 */ /* 0x102fe200078e025d */
[C---:B-----5:R-:W-:Y:S01]  /*36b0*/  LEA.HI.X.SX32 R63, R201.reuse, R86, 0x1, P3 ;  /* 0x00000056c93f7211 */ /* 0x060fe200018f0eff */
[----:B------:R-:W-:Y:S01]  /*36c0*/  IMAD.IADD R62, R201, 0x1, R93 ;  /* 0x00000001c93e7824 */ /* 0x000fe200078e025d */
[----:B------:R-:W-:-:S02]  /*36d0*/  ISETP.GE.AND P3, PT, R114, UR8, PT ;  /* 0x0000000872007c0c */ /* 0x000fc4000bf66270 */
[----:B------:R-:W-:Y:S02]  /*36e0*/  LEA.HI.X.SX32 R65, R202, R86, 0x1, P6 ;  /* 0x00000056ca417211 */ /* 0x000fe400030f0eff */
[----:B------:R1:W5:Y:S01]  /*36f0*/  @!P4 LDG.E.U8 R193, desc[UR10][R62.64] ;  /* 0x0000000a3ec1c981 */ /* 0x000362000c1e1100 */
[----:B------:R-:W-:-:S03]  /*3700*/  IADD3 RZ, P4, R203, R93, RZ ;  /* 0x0000005dcbff7210 */ /* 0x000fc60007f9e0ff */
[----:B------:R3:W5:Y:S01]  /*3710*/  @!P5 LDG.E.U8 R188, desc[UR10][R64.64] ;  /* 0x0000000a40bcd981 */ /* 0x000762000c1e1100 */
[----:B------:R-:W-:Y:S01]  /*3720*/  IADD3 RZ, P5, R252, R93, RZ ;  /* 0x0000005dfcff7210 */ /* 0x000fe20007fbe0ff */
[C---:B-1----:R-:W-:Y:S01]  /*3730*/  IMAD.IADD R62, R203.reuse, 0x1, R93 ;  /* 0x00000001cb3e7824 */ /* 0x042fe200078e025d */
[----:B------:R-:W-:-:S05]  /*3740*/  LEA.HI.X.SX32 R63, R203, R86, 0x1, P4 ;  /* 0x00000056cb3f7211 */ /* 0x000fca00020f0eff */
[----:B------:R1:W5:Y:S01]  /*3750*/  @!P3 LDG.E.U8 R194, desc[UR10][R62.64] ;  /* 0x0000000a3ec2b981 */ /* 0x000362000c1e1100 */
[----:B---3--:R-:W-:Y:S01]  /*3760*/  IMAD.IADD R64, R200, 0x1, R93 ;  /* 0x00000001c8407824 */ /* 0x008fe200078e025d */
[----:B-1----:R-:W-:Y:S02]  /*3770*/  LEA.HI.X.SX32 R63, R252, R86, 0x1, P5 ;  /* 0x00000056fc3f7211 */ /* 0x002fe400028f0eff */
[----:B------:R-:W-:-:S04]  /*3780*/  IADD3 RZ, P5, R200, R93, RZ ;  /* 0x0000005dc8ff7210 */ /* 0x000fc80007fbe0ff */
[----:B------:R-:W-:Y:S02]  /*3790*/  LEA.HI.X.SX32 R65, R200, R86, 0x1, P5 ;  /* 0x00000056c8417211 */ /* 0x000fe400028f0eff */
[----:B------:R-:W1:Y:S01]  /*37a0*/  LDC R200, c[0x0][0x238] ;  /* 0x00008e00ffc87b82 */ /* 0x000e620000000800 */
[----:B------:R-:W-:Y:S02]  /*37b0*/  ISETP.GE.AND P4, PT, R115, UR8, PT ;  /* 0x0000000873007c0c */ /* 0x000fe4000bf86270 */
[----:B------:R-:W-:Y:S02]  /*37c0*/  LOP3.LUT R195, R2, 0x6a, RZ, 0xfc, !PT ;  /* 0x0000006a02c37812 */ /* 0x000fe400078efcff */
[----:B------:R-:W-:Y:S02]  /*37d0*/  ISETP.GE.AND P3, PT, R116, UR8, PT ;  /* 0x0000000874007c0c */ /* 0x000fe4000bf66270 */
[----:B------:R-:W-:Y:S01]  /*37e0*/  ISETP.GE.AND P6, PT, R195, UR8, PT ;  /* 0x00000008c3007c0c */ /* 0x000fe2000bfc6270 */
[----:B------:R-:W-:Y:S01]  /*37f0*/  IMAD.IADD R62, R252, 0x1, R93 ;  /* 0x00000001fc3e7824 */ /* 0x000fe200078e025d */
[----:B------:R-:W-:Y:S01]  /*3800*/  PRMT R195, RZ, 0x7610, R195 ;  /* 0x00007610ffc37816 */ /* 0x000fe200000000c3 */
[----:B0-----:R-:W-:Y:S01]  /*3810*/  IMAD R199, R117, R199, RZ ;  /* 0x000000c775c77224 */ /* 0x001fe200078e02ff */
[----:B------:R-:W-:-:S04]  /*3820*/  PRMT R196, RZ, 0x7610, R196 ;  /* 0x00007610ffc47816 */ /* 0x000fc800000000c4 */
[----:B------:R0:W3:Y:S01]  /*3830*/  @!P4 LDG.E.U8 R195, desc[UR10][R62.64] ;  /* 0x0000000a3ec3c981 */ /* 0x0000e2000c1e1100 */
[----:B------:R-:W-:Y:S02]  /*3840*/  ISETP.GE.AND P4, PT, R117, UR8, PT ;  /* 0x0000000875007c0c */ /* 0x000fe4000bf86270 */
[CC--:B------:R-:W-:Y:S01]  /*3850*/  IADD3 RZ, P5, R199.reuse, R93.reuse, RZ ;  /* 0x0000005dc7ff7210 */ /* 0x0c0fe20007fbe0ff */
[----:B------:R0:W3:Y:S01]  /*3860*/  @!P3 LDG.E.U8 R196, desc[UR10][R64.64] ;  /* 0x0000000a40c4b981 */ /* 0x0000e2000c1e1100 */
[C---:B------:R-:W-:Y:S01]  /*3870*/  ISETP.GE.AND P3, PT, R118.reuse, UR8, PT ;  /* 0x0000000876007c0c */ /* 0x040fe2000bf66270 */
[----:B-1----:R-:W-:Y:S01]  /*3880*/  IMAD R200, R118, R200, RZ ;  /* 0x000000c876c87224 */ /* 0x002fe200078e02ff */
[C---:B0-----:R-:W-:Y:S01]  /*3890*/  LEA.HI.X.SX32 R63, R199.reuse, R86, 0x1, P5 ;  /* 0x00000056c73f7211 */ /* 0x041fe200028f0eff */
[----:B------:R-:W-:Y:S01]  /*38a0*/  IMAD.IADD R62, R199, 0x1, R93 ;  /* 0x00000001c73e7824 */ /* 0x000fe200078e025d */
[----:B------:R-:W-:Y:S02]  /*38b0*/  PRMT R197, RZ, 0x7610, R197 ;  /* 0x00007610ffc57816 */ /* 0x000fe400000000c5 */
[C---:B------:R-:W-:Y:S01]  /*38c0*/  IADD3 RZ, P5, R200.reuse, R93, RZ ;  /* 0x0000005dc8ff7210 */ /* 0x040fe20007fbe0ff */
[----:B------:R-:W-:Y:S01]  /*38d0*/  IMAD.IADD R64, R200, 0x1, R93 ;  /* 0x00000001c8407824 */ /* 0x000fe200078e025d */
[----:B------:R-:W-:-:S02]  /*38e0*/  PRMT R198, RZ, 0x7610, R198 ;  /* 0x00007610ffc67816 */ /* 0x000fc400000000c6 */
[----:B------:R-:W-:Y:S01]  /*38f0*/  LOP3.LUT R199, R2, 0x6c, RZ, 0xfc, !PT ;  /* 0x0000006c02c77812 */ /* 0x000fe200078efcff */
[----:B------:R0:W5:Y:S01]  /*3900*/  @!P4 LDG.E.U8 R197, desc[UR10][R62.64] ;  /* 0x0000000a3ec5c981 */ /* 0x000162000c1e1100 */
[-C--:B------:R-:W-:Y:S02]  /*3910*/  LEA.HI.X.SX32 R65, R200, R86.reuse, 0x1, P5 ;  /* 0x00000056c8417211 */ /* 0x080fe400028f0eff */
[----:B------:R-:W-:Y:S02]  /*3920*/  IADD3 RZ, P5, R132, R93, RZ ;  /* 0x0000005d84ff7210 */ /* 0x000fe40007fbe0ff */
[----:B------:R-:W-:Y:S01]  /*3930*/  LOP3.LUT R200, R2, 0x6e, RZ, 0xfc, !PT ;  /* 0x0000006e02c87812 */ /* 0x000fe200078efcff */
[----:B------:R-:W3:Y:S01]  /*3940*/  @!P3 LDG.E.U8 R198, desc[UR10][R64.64] ;  /* 0x0000000a40c6b981 */ /* 0x000ee2000c1e1100 */
[----:B------:R-:W-:Y:S02]  /*3950*/  ISETP.GE.AND P4, PT, R199, UR8, PT ;  /* 0x00000008c7007c0c */ /* 0x000fe4000bf86270 */
[----:B------:R-:W-:Y:S01]  /*3960*/  PRMT R199, RZ, 0x7610, R199 ;  /* 0x00007610ffc77816 */ /* 0x000fe200000000c7 */
[C---:B0-----:R-:W-:Y:S01]  /*3970*/  IMAD.IADD R62, R132.reuse, 0x1, R93 ;  /* 0x00000001843e7824 */ /* 0x041fe200078e025d */
[----:B------:R-:W-:-:S02]  /*3980*/  LEA.HI.X.SX32 R63, R132, R86, 0x1, P5 ;  /* 0x00000056843f7211 */ /* 0x000fc400028f0eff */
[----:B------:R-:W-:Y:S02]  /*3990*/  ISETP.GE.AND P3, PT, R200, UR8, PT ;  /* 0x00000008c8007c0c */ /* 0x000fe4000bf66270 */
[----:B------:R-:W-:Y:S01]  /*39a0*/  LOP3.LUT R200, R2, 0x70, RZ, 0xfc, !PT ;  /* 0x0000007002c87812 */ /* 0x000fe200078efcff */
[----:B------:R0:W3:Y:S01]  /*39b0*/  @!P1 LDG.E.U8 R199, desc[UR10][R62.64] ;  /* 0x0000000a3ec79981 */ /* 0x0000e2000c1e1100 */
[CC--:B------:R-:W-:Y:S02]  /*39c0*/  IADD3 RZ, P5, R131.reuse, R93.reuse, RZ ;  /* 0x0000005d83ff7210 */ /* 0x0c0fe40007fbe0ff */
[----:B------:R-:W-:Y:S02]  /*39d0*/  ISETP.GE.AND P1, PT, R200, UR8, PT ;  /* 0x00000008c8007c0c */ /* 0x000fe4000bf26270 */
[----:B------:R-:W-:Y:S02]  /*39e0*/  PRMT R200, RZ, 0x7610, R200 ;  /* 0x00007610ffc87816 */ /* 0x000fe400000000c8 */
[C---:B0-----:R-:W-:Y:S01]  /*39f0*/  LEA.HI.X.SX32 R63, R131.reuse, R86, 0x1, P5 ;  /* 0x00000056833f7211 */ /* 0x041fe200028f0eff */
[--C-:B------:R-:W-:Y:S01]  /*3a00*/  IMAD.IADD R62, R131, 0x1, R93.reuse ;  /* 0x00000001833e7824 */ /* 0x100fe200078e025d */
[C---:B------:R-:W-:Y:S01]  /*3a10*/  IADD3 RZ, P5, R130.reuse, R93, RZ ;  /* 0x0000005d82ff7210 */ /* 0x040fe20007fbe0ff */
[----:B------:R-:W-:Y:S01]  /*3a20*/  IMAD.IADD R64, R130, 0x1, R93 ;  /* 0x0000000182407824 */ /* 0x000fe200078e025d */
[----:B------:R-:W-:-:S02]  /*3a30*/  PRMT R204, RZ, 0x7610, R204 ;  /* 0x00007610ffcc7816 */ /* 0x000fc400000000cc */
[-C--:B------:R-:W-:Y:S01]  /*3a40*/  LEA.HI.X.SX32 R65, R130, R86.reuse, 0x1, P5 ;  /* 0x0000005682417211 */ /* 0x080fe200028f0eff */
[----:B------:R0:W3:Y:S01]  /*3a50*/  @!P0 LDG.E.U8 R200, desc[UR10][R62.64] ;  /* 0x0000000a3ec88981 */ /* 0x0000e2000c1e1100 */
[CC--:B------:R-:W-:Y:S02]  /*3a60*/  IADD3 RZ, P0, R128.reuse, R93.reuse, RZ ;  /* 0x0000005d80ff7210 */ /* 0x0c0fe40007f1e0ff */
[C---:B------:R-:W-:Y:S01]  /*3a70*/  IADD3 RZ, P5, R129.reuse, R93, RZ ;  /* 0x0000005d81ff7210 */ /* 0x040fe20007fbe0ff */
[----:B------:R1:W3:Y:S01]  /*3a80*/  @!P2 LDG.E.U8 R204, desc[UR10][R64.64] ;  /* 0x0000000a40cca981 */ /* 0x0002e2000c1e1100 */
[----:B------:R-:W-:Y:S02]  /*3a90*/  PRMT R206, RZ, 0x7610, R206 ;  /* 0x00007610ffce7816 */ /* 0x000fe400000000ce */
[----:B------:R-:W-:Y:S01]  /*3aa0*/  PRMT R205, RZ, 0x7610, R205 ;  /* 0x00007610ffcd7816 */ /* 0x000fe200000000cd */
[C-C-:B0-----:R-:W-:Y:S01]  /*3ab0*/  IMAD.IADD R62, R129.reuse, 0x1, R93.reuse ;  /* 0x00000001813e7824 */ /* 0x141fe200078e025d */
[-C--:B------:R-:W-:Y:S01]  /*3ac0*/  LEA.HI.X.SX32 R63, R129, R86.reuse, 0x1, P5 ;  /* 0x00000056813f7211 */ /* 0x080fe200028f0eff */
[C---:B-1----:R-:W-:Y:S01]  /*3ad0*/  IMAD.IADD R64, R128.reuse, 0x1, R93 ;  /* 0x0000000180407824 */ /* 0x042fe200078e025d */
[----:B------:R-:W-:-:S03]  /*3ae0*/  LEA.HI.X.SX32 R65, R128, R86, 0x1, P0 ;  /* 0x0000005680417211 */ /* 0x000fc600000f0eff */
[----:B------:R0:W3:Y:S01]  /*3af0*/  @!P6 LDG.E.U8 R205, desc[UR10][R62.64] ;  /* 0x0000000a3ecde981 */ /* 0x0000e2000c1e1100 */
[----:B------:R-:W-:-:S03]  /*3b00*/  IADD3 RZ, P0, R127, R93, RZ ;  /* 0x0000005d7fff7210 */ /* 0x000fc60007f1e0ff */
[----:B------:R1:W3:Y:S01]  /*3b10*/  @!P4 LDG.E.U8 R206, desc[UR10][R64.64] ;  /* 0x0000000a40cec981 */ /* 0x0002e2000c1e1100 */
[----:B------:R-:W-:Y:S01]  /*3b20*/  LOP3.LUT R207, R2, 0x72, RZ, 0xfc, !PT ;  /* 0x0000007202cf7812 */ /* 0x000fe200078efcff */
[C---:B0-----:R-:W-:Y:S01]  /*3b30*/  IMAD.IADD R62, R127.reuse, 0x1, R93 ;  /* 0x000000017f3e7824 */ /* 0x041fe200078e025d */
[----:B------:R-:W-:Y:S02]  /*3b40*/  LEA.HI.X.SX32 R63, R127, R86, 0x1, P0 ;  /* 0x000000567f3f7211 */ /* 0x000fe400000f0eff */
[----:B-1----:R-:W-:Y:S02]  /*3b50*/  PRMT R64, RZ, 0x7610, R64 ;  /* 0x00007610ff407816 */ /* 0x002fe40000000040 */
[----:B------:R-:W-:Y:S02]  /*3b60*/  IADD3 RZ, P0, R126, R93, RZ ;  /* 0x0000005d7eff7210 */ /* 0x000fe40007f1e0ff */
[----:B------:R-:W-:Y:S02]  /*3b70*/  ISETP.GE.AND P2, PT, R207, UR8, PT ;  /* 0x00000008cf007c0c */ /* 0x000fe4000bf46270 */
[----:B------:R0:W3:Y:S01]  /*3b80*/  @!P3 LDG.E.U8 R64, desc[UR10][R62.64] ;  /* 0x0000000a3e40b981 */ /* 0x0000e2000c1e1100 */
[----:B------:R-:W-:-:S02]  /*3b90*/  PRMT R65, RZ, 0x7610, R65 ;  /* 0x00007610ff417816 */ /* 0x000fc40000000041 */
[----:B------:R-:W-:Y:S02]  /*3ba0*/  LOP3.LUT R208, R2, 0x74, RZ, 0xfc, !PT ;  /* 0x0000007402d07812 */ /* 0x000fe400078efcff */
[----:B------:R-:W-:Y:S01]  /*3bb0*/  PRMT R207, RZ, 0x7610, R207 ;  /* 0x00007610ffcf7816 */ /* 0x000fe200000000cf */
[C---:B0-----:R-:W-:Y:S01]  /*3bc0*/  IMAD.IADD R62, R126.reuse, 0x1, R93 ;  /* 0x000000017e3e7824 */ /* 0x041fe200078e025d */
[----:B------:R-:W-:Y:S02]  /*3bd0*/  LEA.HI.X.SX32 R63, R126, R86, 0x1, P0 ;  /* 0x000000567e3f7211 */ /* 0x000fe400000f0eff */
[----:B------:R-:W-:-:S03]  /*3be0*/  IADD3 RZ, P0, R125, R93, RZ ;  /* 0x0000005d7dff7210 */ /* 0x000fc60007f1e0ff */
[----:B------:R0:W3:Y:S01]  /*3bf0*/  @!P1 LDG.E.U8 R65, desc[UR10][R62.64] ;  /* 0x0000000a3e419981 */ /* 0x0000e2000c1e1100 */
[----:B------:R-:W-:Y:S02]  /*3c00*/  ISETP.GE.AND P1, PT, R208, UR8, PT ;  /* 0x00000008d0007c0c */ /* 0x000fe4000bf26270 */
[----:B------:R-:W-:Y:S01]  /*3c10*/  LOP3.LUT R208, R2, 0x76, RZ, 0xfc, !PT ;  /* 0x0000007602d07812 */ /* 0x000fe200078efcff */
[C---:B0-----:R-:W-:Y:S01]  /*3c20*/  IMAD.IADD R62, R125.reuse, 0x1, R93 ;  /* 0x000000017d3e7824 */ /* 0x041fe200078e025d */
[----:B------:R-:W-:Y:S02]  /*3c30*/  LEA.HI.X.SX32 R63, R125, R86, 0x1, P0 ;  /* 0x000000567d3f7211 */ /* 0x000fe400000f0eff */
[----:B------:R-:W-:-:S03]  /*3c40*/  IADD3 RZ, P0, R124, R93, RZ ;  /* 0x0000005d7cff7210 */ /* 0x000fc60007f1e0ff */
[----:B------:R0:W3:Y:S01]  /*3c50*/  @!P2 LDG.E.U8 R207, desc[UR10][R62.64] ;  /* 0x0000000a3ecfa981 */ /* 0x0000e2000c1e1100 */
[----:B------:R-:W-:Y:S02]  /*3c60*/  ISETP.GE.AND P2, PT, R208, UR8, PT ;  /* 0x00000008d0007c0c */ /* 0x000fe4000bf46270 */
[----:B------:R-:W-:Y:S02]  /*3c70*/  PRMT R208, RZ, 0x7610, R208 ;  /* 0x00007610ffd07816 */ /* 0x000fe400000000d0 */
[----:B------:R-:W-:Y:S01]  /*3c80*/  PRMT R209, RZ, 0x7610, R209 ;  /* 0x00007610ffd17816 */ /* 0x000fe200000000d1 */
[C---:B0-----:R-:W-:Y:S01]  /*3c90*/  IMAD.IADD R62, R124.reuse, 0x1, R93 ;  /* 0x000000017c3e7824 */ /* 0x041fe200078e025d */
[----:B------:R-:W-:Y:S02]  /*3ca0*/  LEA.HI.X.SX32 R63, R124, R86, 0x1, P0 ;  /* 0x000000567c3f7211 */ /* 0x000fe400000f0eff */
[----:B------:R-:W-:-:S03]  /*3cb0*/  IADD3 RZ, P0, R123, R93, RZ ;  /* 0x0000005d7bff7210 */ /* 0x000fc60007f1e0ff */
[----:B------:R0:W3:Y:S02]  /*3cc0*/  @!P1 LDG.E.U8 R208, desc[UR10][R62.64] ;  /* 0x0000000a3ed09981 */ /* 0x0000e4000c1e1100 */
[C---:B0-----:R-:W-:Y:S01]  /*3cd0*/  IMAD.IADD R62, R123.reuse, 0x1, R93 ;  /* 0x000000017b3e7824 */ /* 0x041fe200078e025d */
[----:B------:R-:W-:-:S05]  /*3ce0*/  LEA.HI.X.SX32 R63, R123, R86, 0x1, P0 ;  /* 0x000000567b3f7211 */ /* 0x000fca00000f0eff */
[----:B------:R0:W3:Y:S01]  /*3cf0*/  @!P2 LDG.E.U8 R209, desc[UR10][R62.64] ;  /* 0x0000000a3ed1a981 */ /* 0x0000e2000c1e1100 */
[----:B------:R-:W-:Y:S02]  /*3d00*/  IADD3 RZ, P0, R122, R93, RZ ;  /* 0x0000005d7aff7210 */ /* 0x000fe40007f1e0ff */
[----:B0-----:R-:W-:-:S04]  /*3d10*/  LOP3.LUT R62, R2, 0x78, RZ, 0xfc, !PT ;  /* 0x00000078023e7812 */ /* 0x001fc800078efcff */
[----:B------:R-:W-:Y:S02]  /*3d20*/  ISETP.GE.AND P1, PT, R62, UR8, PT ;  /* 0x000000083e007c0c */ /* 0x000fe4000bf26270 */
[----:B------:R-:W-:Y:S02]  /*3d30*/  LOP3.LUT R62, R2, 0x7a, RZ, 0xfc, !PT ;  /* 0x0000007a023e7812 */ /* 0x000fe400078efcff */
[----:B------:R-:W-:Y:S02]  /*3d40*/  PRMT R210, RZ, 0x7610, R210 ;  /* 0x00007610ffd27816 */ /* 0x000fe400000000d2 */
[----:B------:R-:W-:Y:S01]  /*3d50*/  ISETP.GE.AND P2, PT, R62, UR8, PT ;  /* 0x000000083e007c0c */ /* 0x000fe2000bf46270 */
[C---:B------:R-:W-:Y:S01]  /*3d60*/  IMAD.IADD R62, R122.reuse, 0x1, R93 ;  /* 0x000000017a3e7824 */ /* 0x040fe200078e025d */
[----:B------:R-:W-:Y:S02]  /*3d70*/  LEA.HI.X.SX32 R63, R122, R86, 0x1, P0 ;  /* 0x000000567a3f7211 */ /* 0x000fe400000f0eff */
[----:B------:R-:W-:-:S02]  /*3d80*/  IADD3 RZ, P0, R121, R93, RZ ;  /* 0x0000005d79ff7210 */ /* 0x000fc40007f1e0ff */
[----:B------:R-:W-:Y:S01]  /*3d90*/  PRMT R211, RZ, 0x7610, R211 ;  /* 0x00007610ffd37816 */ /* 0x000fe200000000d3 */
        /* <DEDUP_REMOVED lines=18> */
[----:B------:R-:W0:Y:S01]  /*3ec0*/  S2R R214, SR_TID.X ;  /* 0x0000000000d67919 */ /* 0x000e220000002100 */
[----:B------:R-:W1:Y:S01]  /*3ed0*/  S2UR UR6, SR_CgaCtaId ;  /* 0x00000000000679c3 */ /* 0x000e620000008800 */
[----:B------:R-:W-:Y:S02]  /*3ee0*/  UMOV UR5, 0x400 ;  /* 0x0000040000057882 */ /* 0x000fe40000000000 */
[----:B-1----:R-:W-:Y:S01]  /*3ef0*/  ULEA UR5, UR6, UR5, 0x18 ;  /* 0x0000000506057291 */ /* 0x002fe2000f8ec03f */
[----:B0-----:R-:W-:-:S04]  /*3f00*/  LOP3.LUT R62, R214, 0x3f, RZ, 0xc0, !PT ;  /* 0x0000003fd63e7812 */ /* 0x001fc800078ec0ff */
[----:B------:R-:W-:Y:S06]  /*3f10*/  BAR.SYNC.DEFER_BLOCKING 0x0 ;  /* 0x0000000000007b1d */ /* 0x000fec0000010000 */
[----:B------:R0:W-:Y:S04]  /*3f20*/  STS.U8 [R62+UR5+0x200], R76 ;  /* 0x0002004c3e007988 */ /* 0x0001e80008000005 */
[----:B------:R1:W-:Y:S01]  /*3f30*/  STS.U8 [R62+UR5+0x40], R66 ;  /* 0x000040423e007988 */ /* 0x0003e20008000005 */
[----:B0-----:R-:W-:-:S03]  /*3f40*/  LOP3.LUT R76, R62, 0x8, RZ, 0x3c, !PT ;  /* 0x000000083e4c7812 */ /* 0x001fc600078e3cff */
[----:B----4-:R-:W-:Y:S01]  /*3f50*/  STS.U8 [R62+UR5], R61 ;  /* 0x0000003d3e007988 */ /* 0x010fe20008000005 */
[----:B-1----:R-:W-:-:S03]  /*3f60*/  LOP3.LUT R66, R214, 0x3f, RZ, 0xc0, !PT ;  /* 0x0000003fd6427812 */ /* 0x002fc600078ec0ff */
[----:B------:R0:W-:Y:S04]  /*3f70*/  STS.U8 [R62+UR5+0x240], R77 ;  /* 0x0002404d3e007988 */ /* 0x0001e80008000005 */
[----:B------:R-:W-:Y:S04]  /*3f80*/  STS.U8 [R62+UR5+0x400], R137 ;  /* 0x000400893e007988 */ /* 0x000fe80008000005 */
[----:B------:R-:W-:Y:S04]  /*3f90*/  STS.U8 [R62+UR5+0x440], R138 ;  /* 0x0004408a3e007988 */ /* 0x000fe80008000005 */
[----:B------:R-:W-:Y:S01]  /*3fa0*/  STS.U8 [R62+UR5+0x600], R153 ;  /* 0x000600993e007988 */ /* 0x000fe20008000005 */
[----:B0-----:R-:W-:-:S03]  /*3fb0*/  LOP3.LUT R77, R66, 0x18, RZ, 0x3c, !PT ;  /* 0x00000018424d7812 */ /* 0x001fc600078e3cff */
[----:B------:R-:W-:Y:S04]  /*3fc0*/  STS.U8 [R62+UR5+0x640], R154 ;  /* 0x0006409a3e007988 */ /* 0x000fe80008000005 */
[----:B------:R-:W-:Y:S04]  /*3fd0*/  STS.U8 [R62+UR5+0x800], R169 ;  /* 0x000800a93e007988 */ /* 0x000fe80008000005 */
[----:B------:R-:W-:Y:S04]  /*3fe0*/  STS.U8 [R62+UR5+0x840], R170 ;  /* 0x000840aa3e007988 */ /* 0x000fe80008000005 */
[----:B--2---:R-:W-:Y:S04]  /*3ff0*/  STS.U8 [R62+UR5+0xa00], R185 ;  /* 0x000a00b93e007988 */ /* 0x004fe80008000005 */
[----:B------:R-:W-:Y:S04]  /*4000*/  STS.U8 [R62+UR5+0xa40], R186 ;  /* 0x000a40ba3e007988 */ /* 0x000fe80008000005 */
[----:B-----5:R-:W-:Y:S04]  /*4010*/  STS.U8 [R62+UR5+0xc00], R197 ;  /* 0x000c00c53e007988 */ /* 0x020fe80008000005 */
[----:B---3--:R-:W-:Y:S01]  /*4020*/  STS.U8 [R62+UR5+0xc40], R198 ;  /* 0x000c40c63e007988 */ /* 0x008fe20008000005 */
[----:B------:R-:W-:-:S02]  /*4030*/  ISETP.GE.AND P1, PT, R66, UR8, PT ;  /* 0x0000000842007c0c */ /* 0x000fc4000bf26270 */
[----:B------:R-:W-:-:S04]  /*4040*/  LOP3.LUT R61, R66, 0x40, RZ, 0xfc, !PT ;  /* 0x00000040423d7812 */ /* 0x000fc800078efcff */
[----:B------:R-:W-:Y:S01]  /*4050*/  ISETP.GE.AND P0, PT, R61, UR8, PT ;  /* 0x000000083d007c0c */ /* 0x000fe2000bf06270 */
[----:B------:R-:W-:Y:S04]  /*4060*/  STS.U8 [R62+UR5+0xe00], R65 ;  /* 0x000e00413e007988 */ /* 0x000fe80008000005 */
[----:B------:R-:W-:Y:S04]  /*4070*/  STS.U8 [R62+UR5+0xe40], R207 ;  /* 0x000e40cf3e007988 */ /* 0x000fe80008000005 */
[----:B------:R0:W-:Y:S04]  /*4080*/  STS.U8 [R76+UR5+0xc0], R67 ;  /* 0x0000c0434c007988 */ /* 0x0001e80008000005 */
[----:B------:R1:W-:Y:S01]  /*4090*/  STS.U8 [R76+UR5+0x80], R60 ;  /* 0x0000803c4c007988 */ /* 0x0003e20008000005 */
[----:B0-----:R-:W-:-:S03]  /*40a0*/  LOP3.LUT R67, R66, 0x10, RZ, 0x3c, !PT ;  /* 0x0000001042437812 */ /* 0x001fc600078e3cff */
[----:B------:R-:W-:Y:S04]  /*40b0*/  STS.U8 [R76+UR5+0x280], R78 ;  /* 0x0002804e4c007988 */ /* 0x000fe80008000005 */
        /* <DEDUP_REMOVED lines=13> */
[----:B------:R0:W-:Y:S04]  /*4190*/  STS.U8 [R67+UR5+0x100], R72 ;  /* 0x0001004843007988 */ /* 0x0001e80008000005 */
[----:B------:R2:W-:Y:S04]  /*41a0*/  STS.U8 [R67+UR5+0x140], R73 ;  /* 0x0001404943007988 */ /* 0x0005e80008000005 */
        /* <DEDUP_REMOVED lines=28> */
[----:B------:R-:W-:Y:S04]  /*4370*/  STS.U8 [R77+UR5+0xf80], R212 ;  /* 0x000f80d44d007988 */ /* 0x000fe80008000005 */
[----:B------:R4:W-:Y:S01]  /*4380*/  STS.U8 [R77+UR5+0xfc0], R213 ;  /* 0x000fc0d54d007988 */ /* 0x0009e20008000005 */
[----:B-1----:R-:W-:-:S02]  /*4390*/  IADD3 R60, P2, R84, UR12, RZ ;  /* 0x0000000c543c7c10 */ /* 0x002fc4000ff5e0ff */
[----:B------:R-:W-:Y:S02]  /*43a0*/  IADD3 R62, P3, R28, UR12, RZ ;  /* 0x0000000c1c3e7c10 */ /* 0x000fe4000ff7e0ff */
[----:B0-----:R-:W-:Y:S02]  /*43b0*/  PRMT R72, RZ, 0x7610, R72 ;  /* 0x00007610ff487816 */ /* 0x001fe40000000048 */
[----:B--2---:R-:W-:Y:S02]  /*43c0*/  PRMT R73, RZ, 0x7610, R73 ;  /* 0x00007610ff497816 */ /* 0x004fe40000000049 */
[----:B------:R-:W-:Y:S01]  /*43d0*/  IADD3.X R61, R92, UR13, RZ, P2, !PT ;  /* 0x0000000d5c3d7c10 */ /* 0x000fe200097fe4ff */
[----:B------:R-:W-:Y:S01]  /*43e0*/  BAR.SYNC.DEFER_BLOCKING 0x0 ;  /* 0x0000000000007b1d */ /* 0x000fe20000010000 */
[----:B------:R-:W-:Y:S02]  /*43f0*/  IADD3.X R63, R41, UR13, RZ, P3, !PT ;  /* 0x0000000d293f7c10 */ /* 0x000fe40009ffe4ff */
[----:B---3--:R-:W-:-:S02]  /*4400*/  IADD3 R64, P4, R40, UR12, RZ ;  /* 0x0000000c28407c10 */ /* 0x008fc4000ff9e0ff */
[----:B------:R-:W-:Y:S02]  /*4410*/  PRMT R74, RZ, 0x7610, R74 ;  /* 0x00007610ff4a7816 */ /* 0x000fe4000000004a */
[----:B------:R-:W-:Y:S02]  /*4420*/  PRMT R75, RZ, 0x7610, R75 ;  /* 0x00007610ff4b7816 */ /* 0x000fe4000000004b */
[----:B------:R-:W-:Y:S02]  /*4430*/  PRMT R76, RZ, 0x7610, R76 ;  /* 0x00007610ff4c7816 */ /* 0x000fe4000000004c */
[----:B------:R-:W-:Y:S01]  /*4440*/  IADD3.X R65, R53, UR13, RZ, P4, !PT ;  /* 0x0000000d35417c10 */ /* 0x000fe2000a7fe4ff */
[----:B------:R0:W2:Y:S04]  /*4450*/  @!P1 LDG.E.U8 R72, desc[UR10][R60.64] ;  /* 0x0000000a3c489981 */ /* 0x0000a8000c1e1100 */
[----:B------:R1:W3:Y:S04]  /*4460*/  @!P1 LDG.E.U8 R73, desc[UR10][R62.64] ;  /* 0x0000000a3e499981 */ /* 0x0002e8000c1e1100 */
[----:B------:R5:W3:Y:S01]  /*4470*/  @!P1 LDG.E.U8 R76, desc[UR10][R64.64] ;  /* 0x0000000a404c9981 */ /* 0x000ae2000c1e1100 */
[----:B0-----:R-:W-:-:S02]  /*4480*/  IADD3 R60, P2, R32, UR12, RZ ;  /* 0x0000000c203c7c10 */ /* 0x001fc4000ff5e0ff */
[----:B-1----:R-:W-:Y:S02]  /*4490*/  IADD3 R62, P3, R36, UR12, RZ ;  /* 0x0000000c243e7c10 */ /* 0x002fe4000ff7e0ff */
[----:B------:R-:W-:Y:S02]  /*44a0*/  IADD3.X R61, R45, UR13, RZ, P2, !PT ;  /* 0x0000000d2d3d7c10 */ /* 0x000fe400097fe4ff */
[----:B------:R-:W-:Y:S02]  /*44b0*/  IADD3.X R63, R49, UR13, RZ, P3, !PT ;  /* 0x0000000d313f7c10 */ /* 0x000fe40009ffe4ff */
[----:B-----5:R-:W-:Y:S01]  /*44c0*/  IADD3 R64, P4, R52, UR12, RZ ;  /* 0x0000000c34407c10 */ /* 0x020fe2000ff9e0ff */
[----:B------:R0:W5:Y:S04]  /*44d0*/  @!P1 LDG.E.U8 R74, desc[UR10][R60.64] ;  /* 0x0000000a3c4a9981 */ /* 0x000168000c1e1100 */
[----:B------:R1:W5:Y:S01]  /*44e0*/  @!P1 LDG.E.U8 R75, desc[UR10][R62.64] ;  /* 0x0000000a3e4b9981 */ /* 0x000362000c1e1100 */
[----:B------:R-:W-:-:S02]  /*44f0*/  PRMT R79, RZ, 0x7610, R79 ;  /* 0x00007610ff4f7816 */ /* 0x000fc4000000004f */
[----:B----4-:R-:W-:Y:S02]  /*4500*/  PRMT R77, RZ, 0x7610, R77 ;  /* 0x00007610ff4d7816 */ /* 0x010fe4000000004d */
[----:B0-----:R-:W-:Y:S02]  /*4510*/  IADD3 R60, P2, R44, UR12, RZ ;  /* 0x0000000c2c3c7c10 */ /* 0x001fe4000ff5e0ff */
[----:B-1----:R-:W-:Y:S02]  /*4520*/  IADD3 R62, P3, R48, UR12, RZ ;  /* 0x0000000c303e7c10 */ /* 0x002fe4000ff7e0ff */
[----:B------:R-:W-:Y:S02]  /*4530*/  PRMT R78, RZ, 0x7610, R78 ;  /* 0x00007610ff4e7816 */ /* 0x000fe4000000004e */
[----:B------:R-:W-:Y:S02]  /*4540*/  IADD3.X R61, R57, UR13, RZ, P2, !PT ;  /* 0x0000000d393d7c10 */ /* 0x000fe400097fe4ff */
[----:B------:R-:W-:-:S02]  /*4550*/  IADD3.X R63, R85, UR13, RZ, P3, !PT ;  /* 0x0000000d553f7c10 */ /* 0x000fc40009ffe4ff */
[----:B------:R-:W-:Y:S01]  /*4560*/  IADD3.X R65, R88, UR13, RZ, P4, !PT ;  /* 0x0000000d58417c10 */ /* 0x000fe2000a7fe4ff */
[----:B------:R0:W4:Y:S04]  /*4570*/  @!P1 LDG.E.U8 R79, desc[UR10][R60.64] ;  /* 0x0000000a3c4f9981 */ /* 0x000128000c1e1100 */
[----:B------:R1:W5:Y:S04]  /*4580*/  @!P1 LDG.E.U8 R77, desc[UR10][R62.64] ;  /* 0x0000000a3e4d9981 */ /* 0x000368000c1e1100 */
[----:B------:R1:W5:Y:S01]  /*4590*/  @!P1 LDG.E.U8 R78, desc[UR10][R64.64] ;  /* 0x0000000a404e9981 */ /* 0x000362000c1e1100 */
[----:B0-----:R-:W-:-:S02]  /*45a0*/  IADD3 R60, P2, R56, UR12, RZ ;  /* 0x0000000c383c7c10 */ /* 0x001fc4000ff5e0ff */
[----:B-1----:R-:W-:Y:S02]  /*45b0*/  IADD3 R62, P3, R24, UR12, RZ ;  /* 0x0000000c183e7c10 */ /* 0x002fe4000ff7e0ff */
[----:B------:R-:W-:Y:S02]  /*45c0*/  IADD3 R64, P4, R20, UR12, RZ ;  /* 0x0000000c14407c10 */ /* 0x000fe4000ff9e0ff */
[----:B------:R-:W-:Y:S02]  /*45d0*/  PRMT R205, RZ, 0x7610, R205 ;  /* 0x00007610ffcd7816 */ /* 0x000fe400000000cd */
[----:B------:R-:W-:Y:S02]  /*45e0*/  PRMT R204, RZ, 0x7610, R204 ;  /* 0x00007610ffcc7816 */ /* 0x000fe400000000cc */
[----:B------:R-:W-:Y:S02]  /*45f0*/  PRMT R206, RZ, 0x7610, R206 ;  /* 0x00007610ffce7816 */ /* 0x000fe400000000ce */
[----:B------:R-:W-:-:S02]  /*4600*/  IADD3.X R61, R90, UR13, RZ, P2, !PT ;  /* 0x0000000d5a3d7c10 */ /* 0x000fc400097fe4ff */
[----:B------:R-:W-:Y:S02]  /*4610*/  IADD3.X R63, R37, UR13, RZ, P3, !PT ;  /* 0x0000000d253f7c10 */ /* 0x000fe40009ffe4ff */
[----:B------:R-:W-:Y:S01]  /*4620*/  IADD3.X R65, R33, UR13, RZ, P4, !PT ;  /* 0x0000000d21417c10 */ /* 0x000fe2000a7fe4ff */
[----:B------:R0:W5:Y:S04]  /*4630*/  @!P1 LDG.E.U8 R205, desc[UR10][R60.64] ;  /* 0x0000000a3ccd9981 */ /* 0x000168000c1e1100 */
        /* <DEDUP_REMOVED lines=24> */
[----:B------:R1:W3:Y:S04]  /*47c0*/  @!P0 LDG.E.U8 R220, desc[UR10][R62.64] ;  /* 0x0000000a3edc8981 */ /* 0x0002e8000c1e1100 */
        /* <DEDUP_REMOVED lines=58> */
[----:B------:R-:W5:Y:S04]  /*4b70*/  @!P1 LDG.E.U8 R249, desc[UR10][R60.64] ;  /* 0x0000000a3cf99981 */ /* 0x000f68000c1e1100 */
[----:B------:R0:W5:Y:S04]  /*4b80*/  @!P0 LDG.E.U8 R250, desc[UR10][R62.64] ;  /* 0x0000000a3efa8981 */ /* 0x000168000c1e1100 */
[----:B------:R-:W5:Y:S01]  /*4b90*/  @!P0 LDG.E.U8 R251, desc[UR10][R64.64] ;  /* 0x0000000a40fb8981 */ /* 0x000f62000c1e1100 */
[----:B------:R-:W1:Y:S01]  /*4ba0*/  S2R R133, SR_TID.X ;  /* 0x0000000000857919 */ /* 0x000e620000002100 */
[----:B0-----:R-:W0:Y:S01]  /*4bb0*/  S2R R63, SR_TID.X ;  /* 0x00000000003f7919 */ /* 0x001e220000002100 */
[----:B------:R-:W2:Y:S01]  /*4bc0*/  S2UR UR7, SR_CgaCtaId ;  /* 0x00000000000779c3 */ /* 0x000ea20000008800 */
[----:B------:R-:W-:Y:S01]  /*4bd0*/  UMOV UR6, 0x400 ;  /* 0x0000040000067882 */ /* 0x000fe20000000000 */
[----:B-1----:R-:W-:-:S02]  /*4be0*/  LOP3.LUT R133, R133, 0x20, RZ, 0xc0, !PT ;  /* 0x0000002085857812 */ /* 0x002fc400078ec0ff */
[----:B0-----:R-:W-:Y:S02]  /*4bf0*/  LOP3.LUT R134, R63, 0x3, RZ, 0xc0, !PT ;  /* 0x000000033f867812 */ /* 0x001fe400078ec0ff */
[----:B------:R-:W-:Y:S02]  /*4c00*/  SHF.R.U32.HI R135, RZ, 0x2, R63 ;  /* 0x00000002ff877819 */ /* 0x000fe4000001163f */
[----:B------:R-:W-:Y:S01]  /*4c10*/  SHF.R.U32.HI R60, RZ, 0x1, R133 ;  /* 0x00000001ff3c7819 */ /* 0x000fe20000011685 */
[----:B------:R-:W-:Y:S01]  /*4c20*/  IMAD R61, R134, 0x88, RZ ;  /* 0x00000088863d7824 */ /* 0x000fe200078e02ff */
[----:B------:R-:W-:Y:S01]  /*4c30*/  SGXT.U32 R135, R135, 0x3 ;  /* 0x000000038787781a */ /* 0x000fe20000000000 */
[----:B--2---:R-:W-:-:S03]  /*4c40*/  ULEA UR6, UR7, UR6, 0x18 ;  /* 0x0000000607067291 */ /* 0x004fc6000f8ec03f */
[----:B------:R-:W-:-:S04]  /*4c50*/  LOP3.LUT R61, R135, R61, R60, 0xf6, !PT ;  /* 0x0000003d873d7212 */ /* 0x000fc800078ef63c */
[----:B------:R-:W-:Y:S02]  /*4c60*/  LOP3.LUT R60, R61, 0x8, RZ, 0x3c, !PT ;  /* 0x000000083d3c7812 */ /* 0x000fe400078e3cff */
[----:B------:R-:W-:Y:S04]  /*4c70*/  LDS.U8 R241, [R61+UR6] ;  /* 0x000000063df17984 */ /* 0x000fe80008000000 */
[----:B------:R-:W0:Y:S04]  /*4c80*/  LDS.U8 R242, [R61+UR6+0x20] ;  /* 0x000020063df27984 */ /* 0x000e280008000000 */
[----:B------:R-:W-:Y:S04]  /*4c90*/  LDS.U8 R224, [R61+UR6+0x40] ;  /* 0x000040063de07984 */ /* 0x000fe80008000000 */
        /* <DEDUP_REMOVED lines=29> */
[----:B------:R-:W-:Y:S04]  /*4e70*/  LDS.U8 R245, [R60+UR6] ;  /* 0x000000063cf57984 */ /* 0x000fe80008000000 */
[----:B------:R-:W1:Y:S04]  /*4e80*/  LDS.U8 R246, [R60+UR6+0x20] ;  /* 0x000020063cf67984 */ /* 0x000e680008000000 */
        /* <DEDUP_REMOVED lines=11> */
[----:B------:R-:W2:Y:S04]  /*4f40*/  LDS.U8 R215, [R60+UR6+0x620] ;  /* 0x000620063cd77984 */ /* 0x000ea80008000000 */
        /* <DEDUP_REMOVED lines=17> */
[----:B------:R4:W-:Y:S01]  /*5060*/  LDS.U8 R140, [R60+UR6+0xe60] ;  /* 0x000e60063c8c7984 */ /* 0x0009e20008000000 */
[----:B------:R-:W-:Y:S01]  /*5070*/  BAR.SYNC.DEFER_BLOCKING 0x0 ;  /* 0x0000000000007b1d */ /* 0x000fe20000010000 */
[----:B----4-:R-:W-:-:S05]  /*5080*/  LOP3.LUT R60, R66, 0x20, RZ, 0x3c, !PT ;  /* 0x00000020423c7812 */ /* 0x010fca00078e3cff */
[----:B------:R-:W-:Y:S04]  /*5090*/  STS.U8 [R66+UR6], R72 ;  /* 0x0000004842007988 */ /* 0x000fe80008000006 */
[----:B---3--:R-:W-:Y:S04]  /*50a0*/  STS.U8 [R66+UR6+0x40], R220 ;  /* 0x000040dc42007988 */ /* 0x008fe80008000006 */
[----:B------:R-:W-:Y:S04]  /*50b0*/  STS.U8 [R66+UR6+0x240], R79 ;  /* 0x0002404f42007988 */ /* 0x000fe80008000006 */
[----:B-----5:R-:W-:Y:S04]  /*50c0*/  STS.U8 [R66+UR6+0x200], R221 ;  /* 0x000200dd42007988 */ /* 0x020fe80008000006 */
[----:B------:R-:W-:Y:S04]  /*50d0*/  STS.U8 [R66+UR6+0x400], R73 ;  /* 0x0004004942007988 */ /* 0x000fe80008000006 */
[----:B------:R-:W-:Y:S04]  /*50e0*/  STS.U8 [R66+UR6+0x440], R219 ;  /* 0x000440db42007988 */ /* 0x000fe80008000006 */
[----:B------:R-:W-:Y:S04]  /*50f0*/  STS.U8 [R66+UR6+0x640], R207 ;  /* 0x000640cf42007988 */ /* 0x000fe80008000006 */
[----:B------:R-:W-:Y:S04]  /*5100*/  STS.U8 [R66+UR6+0x600], R234 ;  /* 0x000600ea42007988 */ /* 0x000fe80008000006 */
[----:B------:R3:W-:Y:S04]  /*5110*/  STS.U8 [R67+UR5+0x2c0], R76 ;  /* 0x0002c04c43007988 */ /* 0x0007e80008000005 */
[----:B------:R4:W-:Y:S01]  /*5120*/  STS.U8 [R67+UR5+0x80], R205 ;  /* 0x000080cd43007988 */ /* 0x0009e20008000005 */
[----:B---3--:R-:W-:-:S03]  /*5130*/  LOP3.LUT R76, R66, 0x30, RZ, 0x3c, !PT ;  /* 0x00000030424c7812 */ /* 0x008fc600078e3cff */
[----:B------:R-:W-:Y:S01]  /*5140*/  STS.U8 [R67+UR5+0xc0], R223 ;  /* 0x0000c0df43007988 */ /* 0x000fe20008000005 */
[----:B0-----:R-:W-:Y:S02]  /*5150*/  IMAD R72, R242, 0x100, R241 ;  /* 0x00000100f2487824 */ /* 0x001fe400078e02f1 */
[----:B-1----:R-:W-:Y:S01]  /*5160*/  IMAD R73, R246, 0x100, R245 ;  /* 0x00000100f6497824 */ /* 0x002fe200078e02f5 */
[----:B------:R-:W-:Y:S01]  /*5170*/  STS.U8 [R67+UR5+0x280], R222 ;  /* 0x000280de43007988 */ /* 0x000fe20008000005 */
[----:B--2---:R-:W-:-:S03]  /*5180*/  IMAD R79, R215, 0x100, R214 ;  /* 0x00000100d74f7824 */ /* 0x004fc600078e02d6 */
[----:B------:R0:W-:Y:S01]  /*5190*/  STS.U8 [R67+UR5+0x480], R204 ;  /* 0x000480cc43007988 */ /* 0x0001e20008000005 */
[----:B------:R-:W-:Y:S01]  /*51a0*/  IMAD R195, R196, 0x100, R195 ;  /* 0x00000100c4c37824 */ /* 0x000fe200078e02c3 */
[----:B----4-:R-:W1:Y:S02]  /*51b0*/  LDC R205, c[0x0][0x238] ;  /* 0x00008e00ffcd7b82 */ /* 0x010e640000000800 */
        /* <DEDUP_REMOVED lines=12> */
[----:B------:R-:W-:Y:S04]  /*5280*/  STS.U8 [R76+UR6+0x1c0], R240 ;  /* 0x0001c0f04c007988 */ /* 0x000fe80008000006 */
[----:B------:R3:W-:Y:S04]  /*5290*/  STS.U8 [R76+UR6+0x3c0], R74 ;  /* 0x0003c04a4c007988 */ /* 0x0007e80008000006 */
[----:B------:R-:W-:Y:S04]  /*52a0*/  STS.U8 [R76+UR6+0x380], R239 ;  /* 0x000380ef4c007988 */ /* 0x000fe80008000006 */
[----:B------:R-:W-:Y:S04]  /*52b0*/  STS.U8 [R76+UR6+0x580], R238 ;  /* 0x000580ee4c007988 */ /* 0x000fe80008000006 */
[----:B------:R-:W-:Y:S04]  /*52c0*/  STS.U8 [R76+UR6+0x5c0], R250 ;  /* 0x0005c0fa4c007988 */ /* 0x000fe80008000006 */
[----:B------:R-:W-:Y:S04]  /*52d0*/  STS.U8 [R76+UR6+0x7c0], R249 ;  /* 0x0007c0f94c007988 */ /* 0x000fe80008000006 */
[----:B------:R-:W-:Y:S01]  /*52e0*/  STS.U8 [R76+UR6+0x780], R251 ;  /* 0x000780fb4c007988 */ /* 0x000fe20008000006 */
[C---:B0-----:R-:W-:Y:S01]  /*52f0*/  LOP3.LUT R204, R63.reuse, 0x7, RZ, 0xc0, !PT ;  /* 0x000000073fcc7812 */ /* 0x041fe200078ec0ff */
[----:B--2---:R-:W-:-:S04]  /*5300*/  IMAD.SHL.U32 R60, R63, 0x2, RZ ;  /* 0x000000023f3c7824 */ /* 0x004fc800078e00ff */
[----:B------:R-:W-:-:S05]  /*5310*/  IMAD R204, R204, 0x90, RZ ;  /* 0x00000090cccc7824 */ /* 0x000fca00078e02ff */
[----:B------:R-:W-:Y:S01]  /*5320*/  LOP3.LUT R204, R204, 0x30, R60, 0x78, !PT ;  /* 0x00000030cccc7812 */ /* 0x000fe200078e783c */
[----:B------:R-:W-:Y:S06]  /*5330*/  BAR.SYNC.DEFER_BLOCKING 0x0 ;  /* 0x0000000000007b1d */ /* 0x000fec0000010000 */
[----:B------:R-:W0:Y:S04]  /*5340*/  LDSM.16.M88.4 R60, [R204+UR6] ;  /* 0x00000006cc3c783b */ /* 0x000e280008000200 */
[----:B------:R-:W2:Y:S01]  /*5350*/  LDSM.16.M88.4 R64, [R204+UR6+0x400] ;  /* 0x00040006cc40783b */ /* 0x000ea20008000200 */
[----:B---3--:R-:W-:-:S02]  /*5360*/  IMAD R74, R244, 0x100, R243 ;  /* 0x00000100f44a7824 */ /* 0x008fc400078e02f3 */
[----:B------:R-:W-:Y:S01]  /*5370*/  IMAD R75, R248, 0x100, R247 ;  /* 0x00000100f84b7824 */ /* 0x000fe200078e02f7 */
[----:B------:R-:W-:Y:S02]  /*5380*/  F2FP.F16.E4M3.UNPACK_B R72, R72 ;  /* 0x00000048ff48723e */ /* 0x000fe400020006ff */
[----:B------:R-:W-:Y:S02]  /*5390*/  F2FP.F16.E4M3.UNPACK_B R74, R74 ;  /* 0x0000004aff4a723e */ /* 0x000fe400020006ff */
[----:B------:R-:W-:Y:S02]  /*53a0*/  F2FP.F16.E4M3.UNPACK_B R73, R73 ;  /* 0x00000049ff49723e */ /* 0x000fe400020006ff */
[----:B------:R-:W-:Y:S02]  /*53b0*/  F2FP.F16.E4M3.UNPACK_B R75, R75 ;  /* 0x0000004bff4b723e */ /* 0x000fe400020006ff */
[----:B0-----:R-:W-:Y:S02]  /*53c0*/  F2FP.F16.E4M3.UNPACK_B R76, R60 ;  /* 0x0000003cff4c723e */ /* 0x001fe400020006ff */
[----:B------:R-:W-:-:S07]  /*53d0*/  F2FP.F16.E4M3.UNPACK_B R77, R61 ;  /* 0x0000003dff4d723e */ /* 0x000fce00020006ff */
[----:B------:R-:W-:Y:S07]  /*53e0*/  HMMA.16816.F32 R68, R72, R76, R68 ;  /* 0x0000004c4844723c */ /* 0x000fee0000001844 */
[----:B--2---:R-:W-:Y:S02]  /*53f0*/  F2FP.F16.E4M3.UNPACK_B R76, R64 ;  /* 0x00000040ff4c723e */ /* 0x004fe400020006ff */
[----:B------:R-:W-:-:S07]  /*5400*/  F2FP.F16.E4M3.UNPACK_B R77, R65 ;  /* 0x00000041ff4d723e */ /* 0x000fce00020006ff */
[----:B------:R-:W-:Y:S01]  /*5410*/  HMMA.16816.F32 R80, R72, R76, R80 ;  /* 0x0000004c4850723c */ /* 0x000fe20000001850 */
[----:B------:R-:W-:-:S06]  /*5420*/  F2FP.F16.E4M3.UNPACK_B R60, R60.H1 ;  /* 0x0000003cff3c723e */ /* 0x000fcc00030006ff */
[----:B------:R-:W-:Y:S02]  /*5430*/  IMAD R72, R225, 0x100, R224 ;  /* 0x00000100e1487824 */ /* 0x000fe400078e02e0 */
[----:B------:R-:W-:Y:S02]  /*5440*/  IMAD R74, R227, 0x100, R226 ;  /* 0x00000100e34a7824 */ /* 0x000fe400078e02e2 */
[----:B------:R-:W-:Y:S02]  /*5450*/  IMAD R73, R229, 0x100, R228 ;  /* 0x00000100e5497824 */ /* 0x000fe400078e02e4 */
[----:B------:R-:W-:Y:S01]  /*5460*/  IMAD R75, R231, 0x100, R230 ;  /* 0x00000100e74b7824 */ /* 0x000fe200078e02e6 */
[----:B------:R-:W-:Y:S02]  /*5470*/  F2FP.F16.E4M3.UNPACK_B R72, R72 ;  /* 0x00000048ff48723e */ /* 0x000fe400020006ff */
[----:B------:R-:W-:Y:S02]  /*5480*/  F2FP.F16.E4M3.UNPACK_B R74, R74 ;  /* 0x0000004aff4a723e */ /* 0x000fe400020006ff */
[----:B------:R-:W-:-:S02]  /*5490*/  F2FP.F16.E4M3.UNPACK_B R73, R73 ;  /* 0x00000049ff49723e */ /* 0x000fc400020006ff */
[----:B------:R-:W-:Y:S02]  /*54a0*/  F2FP.F16.E4M3.UNPACK_B R75, R75 ;  /* 0x0000004bff4b723e */ /* 0x000fe400020006ff */
[----:B------:R-:W-:Y:S02]  /*54b0*/  F2FP.F16.E4M3.UNPACK_B R61, R61.H1 ;  /* 0x0000003dff3d723e */ /* 0x000fe400030006ff */
[----:B------:R-:W-:Y:S02]  /*54c0*/  F2FP.F16.E4M3.UNPACK_B R64, R64.H1 ;  /* 0x00000040ff40723e */ /* 0x000fe400030006ff */
[----:B------:R-:W-:-:S03]  /*54d0*/  F2FP.F16.E4M3.UNPACK_B R65, R65.H1 ;  /* 0x00000041ff41723e */ /* 0x000fc600030006ff */
[C---:B------:R-:W-:Y:S06]  /*54e0*/  HMMA.16816.F32 R68, R72.reuse, R60, R68 ;  /* 0x0000003c4844723c */ /* 0x040fec0000001844 */
[----:B------:R-:W-:Y:S01]  /*54f0*/  HMMA.16816.F32 R80, R72, R64, R80 ;  /* 0x000000404850723c */ /* 0x000fe20000001850 */
[----:B------:R-:W-:Y:S02]  /*5500*/  IMAD R76, R217, 0x100, R216 ;  /* 0x00000100d94c7824 */ /* 0x000fe400078e02d8 */
[----:B------:R-:W-:Y:S02]  /*5510*/  IMAD R78, R211, 0x100, R210 ;  /* 0x00000100d34e7824 */ /* 0x000fe400078e02d2 */
[----:B------:R-:W-:Y:S01]  /*5520*/  IMAD R77, R213, 0x100, R212 ;  /* 0x00000100d54d7824 */ /* 0x000fe200078e02d4 */
[----:B------:R-:W-:-:S02]  /*5530*/  F2FP.F16.E4M3.UNPACK_B R76, R76 ;  /* 0x0000004cff4c723e */ /* 0x000fc400020006ff */
[----:B------:R-:W-:Y:S02]  /*5540*/  F2FP.F16.E4M3.UNPACK_B R78, R78 ;  /* 0x0000004eff4e723e */ /* 0x000fe400020006ff */
[----:B------:R-:W-:Y:S02]  /*5550*/  F2FP.F16.E4M3.UNPACK_B R77, R77 ;  /* 0x0000004dff4d723e */ /* 0x000fe400020006ff */
[----:B------:R-:W-:Y:S02]  /*5560*/  F2FP.F16.E4M3.UNPACK_B R79, R79 ;  /* 0x0000004fff4f723e */ /* 0x000fe400020006ff */
[----:B------:R-:W-:Y:S02]  /*5570*/  F2FP.F16.E4M3.UNPACK_B R64, R62 ;  /* 0x0000003eff40723e */ /* 0x000fe400020006ff */
[----:B------:R-:W-:Y:S02]  /*5580*/  F2FP.F16.E4M3.UNPACK_B R65, R63 ;  /* 0x0000003fff41723e */ /* 0x000fe400020006ff */
[----:B------:R-:W-:-:S02]  /*5590*/  F2FP.F16.E4M3.UNPACK_B R60, R66 ;  /* 0x00000042ff3c723e */ /* 0x000fc400020006ff */
[----:B------:R-:W-:Y:S02]  /*55a0*/  F2FP.F16.E4M3.UNPACK_B R61, R67 ;  /* 0x00000043ff3d723e */ /* 0x000fe400020006ff */
[----:B------:R-:W-:Y:S01]  /*55b0*/  LOP3.LUT R204, R204, 0x40, RZ, 0x3c, !PT ;  /* 0x00000040cccc7812 */ /* 0x000fe200078e3cff */
[C---:B------:R-:W-:Y:S04]  /*55c0*/  HMMA.16816.F32 R68, R76.reuse, R64, R68 ;  /* 0x000000404c44723c */ /* 0x040fe80000001844 */
[----:B------:R-:W0:Y:S02]  /*55d0*/  LDSM.16.M88.4 R72, [R204+UR6] ;  /* 0x00000006cc48783b */ /* 0x000e240008000200 */
[----:B------:R-:W-:Y:S02]  /*55e0*/  HMMA.16816.F32 R80, R76, R60, R80 ;  /* 0x0000003c4c50723c */ /* 0x000fe40000001850 */
[----:B------:R-:W2:Y:S01]  /*55f0*/  LDSM.16.M88.4 R76, [R204+UR6+0x400] ;  /* 0x00040006cc4c783b */ /* 0x000ea20008000200 */
[----:B------:R-:W-:-:S04]  /*5600*/  IMAD R199, R200, 0x100, R199 ;  /* 0x00000100c8c77824 */ /* 0x000fc800078e02c7 */
[----:B------:R-:W-:Y:S02]  /*5610*/  IMAD R60, R194, 0x100, R193 ;  /* 0x00000100c23c7824 */ /* 0x000fe400078e02c1 */
[----:B------:R-:W-:Y:S01]  /*5620*/  IMAD R61, R198, 0x100, R197 ;  /* 0x00000100c63d7824 */ /* 0x000fe200078e02c5 */
[----:B------:R-:W-:Y:S02]  /*5630*/  F2FP.F16.E4M3.UNPACK_B R64, R62.H1 ;  /* 0x0000003eff40723e */ /* 0x000fe400030006ff */
[----:B------:R-:W-:Y:S02]  /*5640*/  F2FP.F16.E4M3.UNPACK_B R65, R63.H1 ;  /* 0x0000003fff41723e */ /* 0x000fe400030006ff */
[----:B------:R-:W-:Y:S02]  /*5650*/  F2FP.F16.E4M3.UNPACK_B R60, R60 ;  /* 0x0000003cff3c723e */ /* 0x000fe400020006ff */
[----:B------:R-:W-:Y:S02]  /*5660*/  F2FP.F16.E4M3.UNPACK_B R62, R195 ;  /* 0x000000c3ff3e723e */ /* 0x000fe400020006ff */
[----:B------:R-:W-:-:S02]  /*5670*/  F2FP.F16.E4M3.UNPACK_B R61, R61 ;  /* 0x0000003dff3d723e */ /* 0x000fc400020006ff */
[----:B------:R-:W-:Y:S02]  /*5680*/  F2FP.F16.E4M3.UNPACK_B R63, R199 ;  /* 0x000000c7ff3f723e */ /* 0x000fe400020006ff */
[----:B------:R-:W-:Y:S02]  /*5690*/  F2FP.F16.E4M3.UNPACK_B R66, R66.H1 ;  /* 0x00000042ff42723e */ /* 0x000fe400030006ff */
[----:B------:R-:W-:-:S03]  /*56a0*/  F2FP.F16.E4M3.UNPACK_B R67, R67.H1 ;  /* 0x00000043ff43723e */ /* 0x000fc600030006ff */
[C---:B------:R-:W-:Y:S06]  /*56b0*/  HMMA.16816.F32 R68, R60.reuse, R64, R68 ;  /* 0x000000403c44723c */ /* 0x040fec0000001844 */
[----:B------:R-:W-:Y:S07]  /*56c0*/  HMMA.16816.F32 R80, R60, R66, R80 ;  /* 0x000000423c50723c */ /* 0x000fee0000001850 */
[----:B------:R-:W-:-:S02]  /*56d0*/  IMAD R60, R182, 0x100, R181 ;  /* 0x00000100b63c7824 */ /* 0x000fc400078e02b5 */
[----:B------:R-:W-:Y:S02]  /*56e0*/  IMAD R62, R184, 0x100, R183 ;  /* 0x00000100b83e7824 */ /* 0x000fe400078e02b7 */
[----:B------:R-:W-:Y:S02]  /*56f0*/  IMAD R61, R186, 0x100, R185 ;  /* 0x00000100ba3d7824 */ /* 0x000fe400078e02b9 */
[----:B------:R-:W-:Y:S01]  /*5700*/  IMAD R63, R188, 0x100, R187 ;  /* 0x00000100bc3f7824 */ /* 0x000fe200078e02bb */
[----:B------:R-:W-:Y:S02]  /*5710*/  F2FP.F16.E4M3.UNPACK_B R60, R60 ;  /* 0x0000003cff3c723e */ /* 0x000fe400020006ff */
[----:B------:R-:W-:Y:S02]  /*5720*/  F2FP.F16.E4M3.UNPACK_B R62, R62 ;  /* 0x0000003eff3e723e */ /* 0x000fe400020006ff */
[----:B------:R-:W-:Y:S02]  /*5730*/  F2FP.F16.E4M3.UNPACK_B R61, R61 ;  /* 0x0000003dff3d723e */ /* 0x000fe400020006ff */
[----:B------:R-:W-:-:S02]  /*5740*/  F2FP.F16.E4M3.UNPACK_B R63, R63 ;  /* 0x0000003fff3f723e */ /* 0x000fc400020006ff */
[----:B0-----:R-:W-:Y:S02]  /*5750*/  F2FP.F16.E4M3.UNPACK_B R66, R72 ;  /* 0x00000048ff42723e */ /* 0x001fe400020006ff */
[----:B------:R-:W-:Y:S02]  /*5760*/  F2FP.F16.E4M3.UNPACK_B R67, R73 ;  /* 0x00000049ff43723e */ /* 0x000fe400020006ff */
[----:B--2---:R-:W-:Y:S02]  /*5770*/  F2FP.F16.E4M3.UNPACK_B R64, R76 ;  /* 0x0000004cff40723e */ /* 0x004fe400020006ff */
[----:B------:R-:W-:-:S03]  /*5780*/  F2FP.F16.E4M3.UNPACK_B R65, R77 ;  /* 0x0000004dff41723e */ /* 0x000fc600020006ff */
[C---:B------:R-:W-:Y:S06]  /*5790*/  HMMA.16816.F32 R68, R60.reuse, R66, R68 ;  /* 0x000000423c44723c */ /* 0x040fec0000001844 */
        /* <DEDUP_REMOVED lines=15> */
[----:B------:R-:W-:-:S06]  /*5890*/  F2FP.F16.E4M3.UNPACK_B R66, R74 ;  /* 0x0000004aff42723e */ /* 0x000fcc00020006ff */
        /* <DEDUP_REMOVED lines=8> */
[----:B------:R-:W-:Y:S02]  /*5920*/  F2FP.F16.E4M3.UNPACK_B R67, R75 ;  /* 0x0000004bff43723e */ /* 0x000fe400020006ff */
[----:B------:R-:W-:Y:S02]  /*5930*/  F2FP.F16.E4M3.UNPACK_B R64, R78 ;  /* 0x0000004eff40723e */ /* 0x000fe400020006ff */
[----:B------:R-:W-:-:S03]  /*5940*/  F2FP.F16.E4M3.UNPACK_B R65, R79 ;  /* 0x0000004fff41723e */ /* 0x000fc600020006ff */
[C---:B------:R-:W-:Y:S06]  /*5950*/  HMMA.16816.F32 R68, R60.reuse, R66, R68 ;  /* 0x000000423c44723c */ /* 0x040fec0000001844 */
[----:B------:R-:W-:Y:S01]  /*5960*/  HMMA.16816.F32 R80, R60, R64, R80 ;  /* 0x000000403c50723c */ /* 0x000fe20000001850 */
[----:B------:R-:W-:-:S05]  /*5970*/  VIADD R0, R0, 0xffffffff ;  /* 0xffffffff00007836 */ /* 0x000fca0000000000 */
[----:B------:R-:W-:Y:S01]  /*5980*/  ISETP.NE.U32.AND P0, PT, R0, RZ, PT ;  /* 0x000000ff0000720c */ /* 0x000fe20003f05070 */
[----:B------:R-:W-:Y:S02]  /*5990*/  IMAD R60, R134, 0x100, R133 ;  /* 0x00000100863c7824 */ /* 0x000fe400078e0285 */
[----:B------:R-:W-:Y:S02]  /*59a0*/  IMAD R61, R138, 0x100, R137 ;  /* 0x000001008a3d7824 */ /* 0x000fe400078e0289 */
[----:B------:R-:W-:Y:S02]  /*59b0*/  IMAD R62, R136, 0x100, R135 ;  /* 0x00000100883e7824 */ /* 0x000fe400078e0287 */
[----:B------:R-:W-:Y:S01]  /*59c0*/  IMAD R63, R140, 0x100, R139 ;  /* 0x000001008c3f7824 */ /* 0x000fe200078e028b */
[----:B------:R-:W-:Y:S01]  /*59d0*/  F2FP.F16.E4M3.UNPACK_B R74, R74.H1 ;  /* 0x0000004aff4a723e */ /* 0x000fe200030006ff */
[----:B-1----:R-:W-:Y:S01]  /*59e0*/  IMAD.SHL.U32 R205, R205, 0x80, RZ ;  /* 0x00000080cdcd7824 */ /* 0x002fe200078e00ff */
[----:B------:R-:W-:-:S02]  /*59f0*/  F2FP.F16.E4M3.UNPACK_B R75, R75.H1 ;  /* 0x0000004bff4b723e */ /* 0x000fc400030006ff */
[----:B------:R-:W-:Y:S02]  /*5a00*/  F2FP.F16.E4M3.UNPACK_B R60, R60 ;  /* 0x0000003cff3c723e */ /* 0x000fe400020006ff */
[----:B------:R-:W-:Y:S02]  /*5a10*/  F2FP.F16.E4M3.UNPACK_B R61, R61 ;  /* 0x0000003dff3d723e */ /* 0x000fe400020006ff */
[----:B------:R-:W-:Y:S02]  /*5a20*/  F2FP.F16.E4M3.UNPACK_B R62, R62 ;  /* 0x0000003eff3e723e */ /* 0x000fe400020006ff */
[----:B------:R-:W-:Y:S02]  /*5a30*/  F2FP.F16.E4M3.UNPACK_B R63, R63 ;  /* 0x0000003fff3f723e */ /* 0x000fe400020006ff */
[----:B------:R-:W-:Y:S02]  /*5a40*/  F2FP.F16.E4M3.UNPACK_B R78, R78.H1 ;  /* 0x0000004eff4e723e */ /* 0x000fe400030006ff */
[----:B------:R-:W-:Y:S01]  /*5a50*/  F2FP.F16.E4M3.UNPACK_B R79, R79.H1 ;  /* 0x0000004fff4f723e */ /* 0x000fe200030006ff */
[----:B------:R-:W-:Y:S01]  /*5a60*/  UIADD3 UR12, UP0, UR4, UR12, URZ ;  /* 0x0000000c040c7290 */ /* 0x000fe2000ff1e03f */
[----:B------:R-:W-:Y:S01]  /*5a70*/  IADD3 R93, P1, R205, R93, RZ ;  /* 0x0000005dcd5d7210 */ /* 0x000fe20007f3e0ff */
[----:B------:R-:W-:Y:S01]  /*5a80*/  HMMA.16816.F32 R68, R60, R74, R68 ;  /* 0x0000004a3c44723c */ /* 0x000fe20000001844 */
[----:B------:R-:W-:-:S02]  /*5a90*/  UIADD3 UR8, UR8, -0x80, URZ ;  /* 0xffffff8008087890 */ /* 0x000fc4000fffe03f */
[----:B------:R-:W-:-:S03]  /*5aa0*/  ULEA.HI.X.SX32 UR13, UR4, UR13, 0x1, UP0 ;  /* 0x0000000d040d7291 */ /* 0x000fc600080f0e3f */
[----:B------:R-:W-:Y:S01]  /*5ab0*/  HMMA.16816.F32 R80, R60, R78, R80 ;  /* 0x0000004e3c50723c */ /* 0x000fe20000001850 */
[----:B------:R-:W-:Y:S01]  /*5ac0*/  LEA.HI.X.SX32 R86, R205, R86, 0x1, P1 ;  /* 0x00000056cd567211 */ /* 0x000fe200008f0eff */
[----:B------:R-:W-:-:S07]  /*5ad0*/  NOP ;  /* 0x0000000000007918 */ /* 0x000fce0000000000 */
[----:B------:R-:W-:-:S15]  /*5ae0*/  @P0 BRA `(.L_x_1) ;  /* 0xffffffc800040947 */ /* 0x000fde000383ffff */
.L_x_0:
[----:B------:R-:W0:Y:S01]  /*5af0*/  S2R R60, SR_TID.X ;  /* 0x00000000003c7919 */ /* 0x000e220000002100 */
[----:B------:R-:W1:Y:S01]  /*5b00*/  S2UR UR5, SR_CgaCtaId ;  /* 0x00000000000579c3 */ /* 0x000e620000008800 */
[----:B------:R-:W-:Y:S01]  /*5b10*/  F2FP.SATFINITE.E4M3.F32.PACK_AB_MERGE_C R68, R69, R68, RZ ;  /* 0x000000444544723e */ /* 0x000fe200048070ff */
[----:B------:R-:W-:Y:S01]  /*5b20*/  UMOV UR4, 0x400 ;  /* 0x0000040000047882 */ /* 0x000fe20000000000 */
[----:B------:R-:W2:Y:S01]  /*5b30*/  S2R R5, SR_TID.X ;  /* 0x0000000000057919 */ /* 0x000ea20000002100 */
[----:B------:R-:W-:Y:S01]  /*5b40*/  F2FP.SATFINITE.E4M3.F32.PACK_AB_MERGE_C R80, R81, R80, RZ ;  /* 0x000000505150723e */ /* 0x000fe200048070ff */
[----:B------:R-:W-:Y:S01]  /*5b50*/  ULDC.64 UR6, c[0x0][0x220] ;  /* 0x0000880000067ab9 */ /* 0x000fe20000000a00 */
[----:B------:R-:W-:Y:S01]  /*5b60*/  F2FP.SATFINITE.E4M3.F32.PACK_AB_MERGE_C R70, R71, R70, RZ ;  /* 0x000000464746723e */ /* 0x000fe200048070ff */
[----:B------:R-:W-:Y:S01]  /*5b70*/  ULDC.64 UR8, c[0x0][0x228] ;  /* 0x00008a0000087ab9 */ /* 0x000fe20000000a00 */
[----:B------:R-:W-:Y:S02]  /*5b80*/  F2FP.SATFINITE.E4M3.F32.PACK_AB_MERGE_C R82, R83, R82, RZ ;  /* 0x000000525352723e */ /* 0x000fe400048070ff */
[----:B------:R-:W-:-:S02]  /*5b90*/  LOP3.LUT R68, R68, 0xffff, RZ, 0xc0, !PT ;  /* 0x0000ffff44447812 */ /* 0x000fc400078ec0ff */
[----:B------:R-:W-:Y:S02]  /*5ba0*/  LOP3.LUT R70, R70, 0xffff, RZ, 0xc0, !PT ;  /* 0x0000ffff46467812 */ /* 0x000fe400078ec0ff */
[----:B------:R-:W-:Y:S02]  /*5bb0*/  LOP3.LUT R11, R82, 0xffff, RZ, 0xc0, !PT ;  /* 0x0000ffff520b7812 */ /* 0x000fe400078ec0ff */
[----:B------:R-:W-:Y:S02]  /*5bc0*/  LOP3.LUT R19, R3, 0xc, R2, 0xfe, !PT ;  /* 0x0000000c03137812 */ /* 0x000fe400078efe02 */
[--C-:B------:R-:W-:Y:S02]  /*5bd0*/  SHF.R.U32.HI R6, RZ, 0x8, R11.reuse ;  /* 0x00000008ff067819 */ /* 0x100fe4000001160b */
[----:B------:R-:W-:Y:S02]  /*5be0*/  PRMT R10, R70, 0x3340, R11 ;  /* 0x00003340460a7816 */ /* 0x000fe4000000000b */
[----:B------:R-:W-:Y:S01]  /*5bf0*/  LOP3.LUT R6, R6, 0xffff, RZ, 0xc0, !PT ;  /* 0x0000ffff06067812 */ /* 0x000fe200078ec0ff */
[----:B-1----:R-:W-:-:S03]  /*5c00*/  ULEA UR4, UR5, UR4, 0x18 ;  /* 0x0000000405047291 */ /* 0x002fc6000f8ec03f */
[----:B------:R-:W-:Y:S01]  /*5c10*/  ULDC UR5, c[0x0][0x244] ;  /* 0x0000910000057ab9 */ /* 0x000fe20000000800 */
[C---:B0-----:R-:W-:Y:S02]  /*5c20*/  IMAD.SHL.U32 R0, R60.reuse, 0x20, RZ ;  /* 0x000000203c007824 */ /* 0x041fe400078e00ff */
[----:B------:R-:W-:Y:S01]  /*5c30*/  IMAD.SHL.U32 R4, R60, 0x10, RZ ;  /* 0x000000103c047824 */ /* 0x000fe200078e00ff */
[C---:B--2---:R-:W-:Y:S02]  /*5c40*/  LOP3.LUT R7, R5.reuse, 0x1f, RZ, 0xc0, !PT ;  /* 0x0000001f05077812 */ /* 0x044fe400078ec0ff */
[----:B------:R-:W-:Y:S02]  /*5c50*/  LOP3.LUT R13, R5, 0x20, RZ, 0xc0, !PT ;  /* 0x00000020050d7812 */ /* 0x000fe400078ec0ff */
[----:B------:R-:W-:Y:S02]  /*5c60*/  LOP3.LUT R0, R0, 0x60, RZ, 0xc0, !PT ;  /* 0x0000006000007812 */ /* 0x000fe400078ec0ff */
[----:B------:R-:W-:-:S02]  /*5c70*/  LOP3.LUT R4, R4, 0x180, RZ, 0xc0, !PT ;  /* 0x0000018004047812 */ /* 0x000fc400078ec0ff */
[----:B------:R-:W-:Y:S02]  /*5c80*/  LOP3.LUT R5, R80, 0xffff, RZ, 0xc0, !PT ;  /* 0x0000ffff50057812 */ /* 0x000fe400078ec0ff */
[----:B------:R-:W-:Y:S01]  /*5c90*/  LOP3.LUT R8, R0, 0x1c, R60, 0xf8, !PT ;  /* 0x0000001c00087812 */ /* 0x000fe200078ef83c */
[----:B------:R-:W-:Y:S01]  /*5ca0*/  IMAD R12, R7, 0x4, R4 ;  /* 0x00000004070c7824 */ /* 0x000fe200078e0204 */
[--C-:B------:R-:W-:Y:S02]  /*5cb0*/  PRMT R9, R68, 0x3340, R5.reuse ;  /* 0x0000334044097816 */ /* 0x100fe40000000005 */
[----:B------:R-:W-:Y:S02]  /*5cc0*/  SHF.R.U32.HI R0, RZ, 0x8, R68 ;  /* 0x00000008ff007819 */ /* 0x000fe40000011644 */
[----:B------:R-:W-:Y:S01]  /*5cd0*/  SHF.R.U32.HI R5, RZ, 0x8, R5 ;  /* 0x00000008ff057819 */ /* 0x000fe20000011605 */
[----:B------:R-:W-:Y:S01]  /*5ce0*/  BAR.SYNC.DEFER_BLOCKING 0x0 ;  /* 0x0000000000007b1d */ /* 0x000fe20000010000 */
[----:B------:R-:W-:-:S02]  /*5cf0*/  ISETP.NE.U32.AND P0, PT, R13, RZ, PT ;  /* 0x000000ff0d00720c */ /* 0x000fc40003f05070 */
[----:B------:R-:W-:Y:S02]  /*5d00*/  SHF.R.U32.HI R4, RZ, 0x8, R70 ;  /* 0x00000008ff047819 */ /* 0x000fe40000011646 */
[----:B------:R-:W-:Y:S02]  /*5d10*/  LOP3.LUT R0, R0, 0xffff, RZ, 0xc0, !PT ;  /* 0x0000ffff00007812 */ /* 0x000fe400078ec0ff */
[----:B------:R-:W-:Y:S02]  /*5d20*/  LOP3.LUT R5, R5, 0xffff, RZ, 0xc0, !PT ;  /* 0x0000ffff05057812 */ /* 0x000fe400078ec0ff */
[----:B------:R-:W-:Y:S02]  /*5d30*/  SEL R7, RZ, 0x140, !P0 ;  /* 0x00000140ff077807 */ /* 0x000fe40004000000 */
[----:B------:R-:W-:Y:S02]  /*5d40*/  LOP3.LUT R11, R4, 0xffff, RZ, 0xc0, !PT ;  /* 0x0000ffff040b7812 */ /* 0x000fe400078ec0ff */
[----:B------:R-:W-:-:S02]  /*5d50*/  PRMT R0, R0, 0x3340, R5 ;  /* 0x0000334000007816 */ /* 0x000fc40000000005 */
[----:B------:R-:W-:Y:S02]  /*5d60*/  PRMT R11, R11, 0x3340, R6 ;  /* 0x000033400b0b7816 */ /* 0x000fe40000000006 */
[----:B------:R-:W-:Y:S02]  /*5d70*/  LOP3.LUT R7, R8, R7, RZ, 0x3c, !PT ;  /* 0x0000000708077212 */ /* 0x000fe400078e3cff */
[----:B------:R-:W-:Y:S01]  /*5d80*/  PRMT R4, R9, 0x5410, R0 ;  /* 0x0000541009047816 */ /* 0x000fe20000000000 */
[----:B------:R-:W-:Y:S01]  /*5d90*/  IMAD R0, R189, UR5, RZ ;  /* 0x00000005bd007c24 */ /* 0x000fe2000f8e02ff */
[----:B------:R-:W-:Y:S01]  /*5da0*/  PRMT R10, R10, 0x5410, R11 ;  /* 0x000054100a0a7816 */ /* 0x000fe2000000000b */
[----:B------:R-:W-:Y:S01]  /*5db0*/  ULDC UR5, c[0x0][0x248] ;  /* 0x0000920000057ab9 */ /* 0x000fe20000000800 */
[----:B------:R-:W-:Y:S01]  /*5dc0*/  LOP3.LUT R5, R7, 0x20, RZ, 0x3c, !PT ;  /* 0x0000002007057812 */ /* 0x000fe200078e3cff */
[----:B------:R0:W-:Y:S01]  /*5dd0*/  STS [R7+UR4], R4 ;  /* 0x0000000407007988 */ /* 0x0001e20008000804 */
[----:B------:R-:W-:-:S02]  /*5de0*/  LEA.HI R12, R13, R12, RZ, 0x1c ;  /* 0x0000000c0d0c7211 */ /* 0x000fc400078fe0ff */
[----:B------:R-:W-:Y:S01]  /*5df0*/  IADD3 R22, P1, R0, UR6, RZ ;  /* 0x0000000600167c10 */ /* 0x000fe2000ff3e0ff */
[----:B------:R1:W-:Y:S01]  /*5e00*/  STS [R5+UR4+0x80], R10 ;  /* 0x0000800a05007988 */ /* 0x0003e20008000804 */
[C---:B------:R-:W-:Y:S02]  /*5e10*/  LOP3.LUT R6, R12.reuse, 0x20, RZ, 0x3c, !PT ;  /* 0x000000200c067812 */ /* 0x040fe400078e3cff */
[C---:B------:R-:W-:Y:S01]  /*5e20*/  LOP3.LUT R11, R12.reuse, 0x40, RZ, 0x3c, !PT ;  /* 0x000000400c0b7812 */ /* 0x040fe200078e3cff */
[----:B------:R-:W-:Y:S01]  /*5e30*/  BAR.SYNC.DEFER_BLOCKING 0x0 ;  /* 0x0000000000007b1d */ /* 0x000fe20000010000 */
[----:B------:R-:W-:Y:S02]  /*5e40*/  LOP3.LUT R13, R12, 0x60, RZ, 0x3c, !PT ;  /* 0x000000600c0d7812 */ /* 0x000fe400078e3cff */
[----:B------:R-:W-:Y:S02]  /*5e50*/  ISETP.GE.AND P0, PT, R189, UR8, PT ;  /* 0x00000008bd007c0c */ /* 0x000fe4000bf06270 */
[----:B0-----:R-:W-:-:S02]  /*5e60*/  LOP3.LUT R4, R3, 0x2, R2, 0xfe, !PT ;  /* 0x0000000203047812 */ /* 0x001fc400078efe02 */
[----:B-1----:R-:W-:Y:S02]  /*5e70*/  LOP3.LUT R5, R3, R2, RZ, 0xfc, !PT ;  /* 0x0000000203057212 */ /* 0x002fe400078efcff */
[----:B------:R-:W-:Y:S01]  /*5e80*/  LEA.HI.X.SX32 R24, R0, UR7, 0x1, P1 ;  /* 0x0000000700187c11 */ /* 0x000fe200088f0eff */
[C---:B------:R-:W-:Y:S01]  /*5e90*/  IMAD R7, R4.reuse, UR5, RZ ;  /* 0x0000000504077c24 */ /* 0x040fe2000f8e02ff */
[C---:B------:R-:W-:Y:S01]  /*5ea0*/  ISETP.LT.AND P1, PT, R5.reuse, UR9, !P0 ;  /* 0x0000000905007c0c */ /* 0x040fe2000c721270 */
[----:B------:R-:W-:Y:S01]  /*5eb0*/  IMAD R5, R5, UR5, RZ ;  /* 0x0000000505057c24 */ /* 0x000fe2000f8e02ff */
[----:B------:R-:W-:Y:S02]  /*5ec0*/  ISETP.LT.AND P4, PT, R4, UR9, !P0 ;  /* 0x0000000904007c0c */ /* 0x000fe4000c781270 */
[----:B------:R-:W-:Y:S02]  /*5ed0*/  LOP3.LUT R10, R3, 0x6, R2, 0xfe, !PT ;  /* 0x00000006030a7812 */ /* 0x000fe400078efe02 */
[----:B------:R-:W-:-:S02]  /*5ee0*/  IADD3 R4, P2, R5, R22, RZ ;  /* 0x0000001605047210 */ /* 0x000fc40007f5e0ff */
[--C-:B------:R-:W-:Y:S02]  /*5ef0*/  LOP3.LUT R8, R3, 0x8, R2.reuse, 0xfe, !PT ;  /* 0x0000000803087812 */ /* 0x100fe400078efe02 */
[----:B------:R-:W-:Y:S02]  /*5f00*/  LEA.HI.X.SX32 R5, R5, R24, 0x1, P2 ;  /* 0x0000001805057211 */ /* 0x000fe400010f0eff */
[C-C-:B------:R-:W-:Y:S01]  /*5f10*/  LOP3.LUT R0, R3.reuse, 0xe, R2.reuse, 0xfe, !PT ;  /* 0x0000000e03007812 */ /* 0x140fe200078efe02 */
[----:B------:R0:W1:Y:S01]  /*5f20*/  LDS.U16 R16, [R12+UR4] ;  /* 0x000000040c107984 */ /* 0x0000620008000400 */
[C-C-:B------:R-:W-:Y:S02]  /*5f30*/  LOP3.LUT R9, R3.reuse, 0xa, R2.reuse, 0xfe, !PT ;  /* 0x0000000a03097812 */ /* 0x140fe400078efe02 */
[----:B------:R-:W-:Y:S01]  /*5f40*/  LOP3.LUT R2, R3, 0x4, R2, 0xfe, !PT ;  /* 0x0000000403027812 */ /* 0x000fe200078efe02 */
[----:B------:R2:W3:Y:S01]  /*5f50*/  LDS.U16 R18, [R6+UR4] ;  /* 0x0000000406127984 */ /* 0x0004e20008000400 */
[----:B------:R-:W-:-:S02]  /*5f60*/  IMAD R14, R0, UR5, RZ ;  /* 0x00000005000e7c24 */ /* 0x000fc4000f8e02ff */
[C---:B------:R-:W-:Y:S01]  /*5f70*/  ISETP.LT.AND P5, PT, R2.reuse, UR9, !P0 ;  /* 0x0000000902007c0c */ /* 0x040fe2000c7a1270 */
[----:B------:R4:W-:Y:S01]  /*5f80*/  LDS.U16 R21, [R11+UR4] ;  /* 0x000000040b157984 */ /* 0x0009e20008000400 */
[----:B------:R-:W-:Y:S02]  /*5f90*/  IMAD R3, R2, UR5, RZ ;  /* 0x0000000502037c24 */ /* 0x000fe4000f8e02ff */
[----:B0-----:R-:W-:Y:S01]  /*5fa0*/  IMAD R12, R9, UR5, RZ ;  /* 0x00000005090c7c24 */ /* 0x001fe2000f8e02ff */
[----:B------:R0:W5:Y:S01]  /*5fb0*/  LDS.U16 R20, [R13+UR4] ;  /* 0x000000040d147984 */ /* 0x0001620008000400 */
[-C--:B--2---:R-:W-:Y:S02]  /*5fc0*/  IADD3 R6, P3, R7, R22.reuse, RZ ;  /* 0x0000001607067210 */ /* 0x084fe40007f7e0ff */
[----:B------:R-:W-:Y:S01]  /*5fd0*/  IADD3 R2, P6, R3, R22, RZ ;  /* 0x0000001603027210 */ /* 0x000fe20007fde0ff */
[----:B----4-:R-:W-:Y:S01]  /*5fe0*/  IMAD R11, R8, UR5, RZ ;  /* 0x00000005080b7c24 */ /* 0x010fe2000f8e02ff */
[----:B------:R-:W-:-:S02]  /*5ff0*/  LEA.HI.X.SX32 R7, R7, R24, 0x1, P3 ;  /* 0x0000001807077211 */ /* 0x000fc400018f0eff */
[----:B------:R-:W-:Y:S01]  /*6000*/  ISETP.LT.AND P3, PT, R8, UR9, !P0 ;  /* 0x0000000908007c0c */ /* 0x000fe2000c761270 */
[----:B0-----:R-:W-:Y:S01]  /*6010*/  IMAD R13, R19, UR5, RZ ;  /* 0x00000005130d7c24 */ /* 0x001fe2000f8e02ff */
[----:B------:R-:W-:Y:S02]  /*6020*/  LEA.HI.X.SX32 R3, R3, R24, 0x1, P6 ;  /* 0x0000001803037211 */ /* 0x000fe400030f0eff */
[----:B------:R-:W-:Y:S02]  /*6030*/  IADD3 R8, P6, R12, R22, RZ ;  /* 0x000000160c087210 */ /* 0x000fe40007fde0ff */
[----:B-1----:R-:W-:Y:S02]  /*6040*/  PRMT R15, R16, 0x7770, RZ ;  /* 0x00007770100f7816 */ /* 0x002fe400000000ff */
[----:B---3--:R-:W-:-:S03]  /*6050*/  PRMT R17, R18, 0x7770, RZ ;  /* 0x0000777012117816 */ /* 0x008fc600000000ff */
[----:B------:R0:W-:Y:S04]  /*6060*/  @P1 STG.E.U8 desc[UR10][R4.64], R15 ;  /* 0x0000000f04001986 */ /* 0x0001e8000c10110a */
[----:B------:R1:W-:Y:S01]  /*6070*/  @P4 STG.E.U8 desc[UR10][R6.64], R17 ;  /* 0x0000001106004986 */ /* 0x0003e2000c10110a */
[C---:B------:R-:W-:Y:S01]  /*6080*/  ISETP.LT.AND P4, PT, R10.reuse, UR9, !P0 ;  /* 0x000000090a007c0c */ /* 0x040fe2000c781270 */
[----:B------:R-:W-:Y:S01]  /*6090*/  IMAD R10, R10, UR5, RZ ;  /* 0x000000050a0a7c24 */ /* 0x000fe2000f8e02ff */
[----:B-----5:R-:W-:-:S04]  /*60a0*/  PRMT R23, R20, 0x7770, RZ ;  /* 0x0000777014177816 */ /* 0x020fc800000000ff */
[-C--:B0-----:R-:W-:Y:S02]  /*60b0*/  IADD3 R4, P1, R10, R22.reuse, RZ ;  /* 0x000000160a047210 */ /* 0x081fe40007f3e0ff */
[----:B------:R-:W-:Y:S02]  /*60c0*/  PRMT R15, R16, 0x7771, RZ ;  /* 0x00007771100f7816 */ /* 0x000fe400000000ff */
[----:B-1----:R-:W-:Y:S02]  /*60d0*/  IADD3 R6, P2, R11, R22, RZ ;  /* 0x000000160b067210 */ /* 0x002fe40007f5e0ff */
[----:B------:R-:W-:Y:S02]  /*60e0*/  LEA.HI.X.SX32 R5, R10, R24, 0x1, P1 ;  /* 0x000000180a057211 */ /* 0x000fe400008f0eff */
[----:B------:R-:W-:Y:S02]  /*60f0*/  IADD3 R10, P1, R13, R22, RZ ;  /* 0x000000160d0a7210 */ /* 0x000fe40007f3e0ff */
[----:B------:R-:W-:-:S02]  /*6100*/  LEA.HI.X.SX32 R7, R11, R24, 0x1, P2 ;  /* 0x000000180b077211 */ /* 0x000fc400010f0eff */
[----:B------:R-:W-:Y:S02]  /*6110*/  ISETP.LT.AND P2, PT, R9, UR9, !P0 ;  /* 0x0000000909007c0c */ /* 0x000fe4000c741270 */
[-C--:B------:R-:W-:Y:S02]  /*6120*/  LEA.HI.X.SX32 R11, R13, R24.reuse, 0x1, P1 ;  /* 0x000000180d0b7211 */ /* 0x080fe400008f0eff */
[----:B------:R-:W-:Y:S02]  /*6130*/  ISETP.LT.AND P1, PT, R19, UR9, !P0 ;  /* 0x0000000913007c0c */ /* 0x000fe4000c721270 */
[----:B------:R-:W-:Y:S02]  /*6140*/  ISETP.LT.AND P0, PT, R0, UR9, !P0 ;  /* 0x0000000900007c0c */ /* 0x000fe4000c701270 */
[----:B------:R-:W-:Y:S02]  /*6150*/  PRMT R19, R21, 0x7770, RZ ;  /* 0x0000777015137816 */ /* 0x000fe400000000ff */
[----:B------:R-:W-:-:S02]  /*6160*/  LEA.HI.X.SX32 R9, R12, R24, 0x1, P6 ;  /* 0x000000180c097211 */ /* 0x000fc400030f0eff */
[----:B------:R-:W-:Y:S01]  /*6170*/  PRMT R17, R18, 0x7771, RZ ;  /* 0x0000777112117816 */ /* 0x000fe200000000ff */
[----:B------:R0:W-:Y:S01]  /*6180*/  @P5 STG.E.U8 desc[UR10][R2.64], R19 ;  /* 0x0000001302005986 */ /* 0x0001e2000c10110a */
[----:B------:R-:W-:Y:S02]  /*6190*/  PRMT R21, R21, 0x7771, RZ ;  /* 0x0000777115157816 */ /* 0x000fe400000000ff */
[C---:B------:R-:W-:Y:S01]  /*61a0*/  IADD3 R12, P6, R14.reuse, R22, RZ ;  /* 0x000000160e0c7210 */ /* 0x040fe20007fde0ff */
[----:B------:R0:W-:Y:S03]  /*61b0*/  @P4 STG.E.U8 desc[UR10][R4.64], R23 ;  /* 0x0000001704004986 */ /* 0x0001e6000c10110a */
[----:B------:R-:W-:Y:S01]  /*61c0*/  LEA.HI.X.SX32 R13, R14, R24, 0x1, P6 ;  /* 0x000000180e0d7211 */ /* 0x000fe200030f0eff */
[----:B------:R0:W-:Y:S04]  /*61d0*/  @P3 STG.E.U8 desc[UR10][R6.64], R15 ;  /* 0x0000000f06003986 */ /* 0x0001e8000c10110a */
[----:B------:R0:W-:Y:S04]  /*61e0*/  @P2 STG.E.U8 desc[UR10][R8.64], R17 ;  /* 0x0000001108002986 */ /* 0x0001e8000c10110a */
[----:B------:R0:W-:Y:S01]  /*61f0*/  @P1 STG.E.U8 desc[UR10][R10.64], R21 ;  /* 0x000000150a001986 */ /* 0x0001e2000c10110a */
[----:B------:R-:W-:Y:S05]  /*6200*/  @!P0 EXIT ;  /* 0x000000000000894d */ /* 0x000fea0003800000 */
[----:B0-----:R-:W-:-:S05]  /*6210*/  PRMT R3, R20, 0x7771, RZ ;  /* 0x0000777114037816 */ /* 0x001fca00000000ff */
[----:B------:R-:W-:Y:S01]  /*6220*/  STG.E.U8 desc[UR10][R12.64], R3 ;  /* 0x000000030c007986 */ /* 0x000fe2000c10110a */
[----:B------:R-:W-:Y:S05]  /*6230*/  EXIT ;  /* 0x000000000000794d */ /* 0x000fea0003800000 */
.L_x_2:
[----:B------:R-:W-:-:S00]  /*6240*/  BRA `(.L_x_2) ;  /* 0xfffffffc00fc7947 */ /* 0x000fc0000383ffff */
[----:B------:R-:W-:-:S00]  /*6250*/  NOP ;  /* 0x0000000000007918 */ /* 0x000fc00000000000 */
        /* <DEDUP_REMOVED lines=10> */
.L_x_3:


//--------------------- .nv.shared.matmul_kernel  --------------------------
	.section	.nv.shared.matmul_kernel,"aw",@nobits
	.sectionflags	@""
	.align	16
	.zero		1024


//--------------------- .nv.shared.reserved.0     --------------------------
	.section	.nv.shared.reserved.0,"aw",@nobits
	.weak		__nv_reservedSMEM_offset_0_alias
	.size		__nv_reservedSMEM_offset_0_alias, 0, 0
	.other		__nv_reservedSMEM_offset_0_alias,@"STO_CUDA_RESERVED_SHARED STV_DEFAULT"
__nv_reservedSMEM_offset_0_alias:
	.zero		0


//--------------------- .nv.constant0.matmul_kernel --------------------------
	.section	.nv.constant0.matmul_kernel,"a",@progbits
	.sectionflags	@""
	.align	4
.nv.constant0.matmul_kernel:
	.zero		608


//--------------------- SYMBOLS --------------------------

	.type		.nv.reservedSmem.offset0,@object
	.size		.nv.reservedSmem.offset0,0x4
